	.target	sm_90a

	.elftype	@"ET_EXEC"


//--------------------- .note.nv.tkinfo           --------------------------
	.section	.note.nv.tkinfo,"",@"SHT_NOTE"
	.sectionflags	@"SHF_NOTE_NV_TKINFO"
	.tkinfo
        /*0018*/ 	.word	0x00000002
        /*0030*/ 	.string	""
        /*0030*/ 	.string	"ptxas"
        /*0030*/ 	.string	"Cuda compilation tools, release 13.0, V13.0.88"
        /*0030*/ 	.string	"Build cuda_13.0.r13.0/compiler.36424714_0"
        /*0030*/ 	.string	"-arch sm_90a -m 64 "



//--------------------- .note.nv.cuinfo           --------------------------
	.section	.note.nv.cuinfo,"",@"SHT_NOTE"
	.sectionflags	@"SHF_NOTE_NV_CUINFO"
        /*0018*/ 	.short	0x0002
        /*001a*/ 	.short	0x005a
        /*001c*/ 	.short	0x0082
	.zero		2


//--------------------- .nv.info                  --------------------------
	.section	.nv.info,"",@"SHT_CUDA_INFO"
	.align	4


	//----- nvinfo : EIATTR_REGCOUNT
	.align		4
        /*0000*/ 	.byte	0x04, 0x2f
        /*0002*/ 	.short	(.L_12 - .L_11)
	.align		4
.L_11:
        /*0004*/ 	.word	index@(_ZN7cutlass13device_kernelINS_4conv6kernel13ConvUniversalINS1_16ConvProblemShapeILNS1_8OperatorE0ELi2EEENS1_10collective14CollectiveConvINS1_46MainloopSm90TmaGmmaWarpSpecializedImplicitGemmILS5_0ELi9ELi2EN4cute5tupleIJNSA_1CILi2EEENSC_ILi1EEESE_EEENS1_36KernelImplicitTmaWarpSpecializedSm90ELi1EEENSB_IJNSC_ILi128EEENSC_ILi64EEENSB_IJNSC_ILi32EEEEEEEEENS_10tfloat32_tESN_NSA_8TiledMMAINSA_8MMA_AtomIJNSA_4SM904GMMA29MMA_64x64x8_F32TF32TF32_SS_TNILNSR_7ScaleInE1ELST_1EEEEEENSA_6LayoutINSB_IJSE_SE_SE_EEENSB_IJNSC_ILi0EEESY_SY_EEEEENSB_IJNSA_10UnderscoreES11_S11_EEEEENS7_6detail26Sm90ImplicitGemmTileTraitsINSA_20SM90_TMA_LOAD_IM2COLENSA_14ComposedLayoutINSA_7SwizzleILi3ELi4ELi3EEENSA_18smem_ptr_flag_bitsILi32EEENSW_INSB_IJNSB_IJNSC_ILi8EEENSC_ILi16EEEEEENSB_IJSK_SE_EEENSB_IJSE_NSC_ILi9EEEEEEEEENSB_IJNSB_IJSK_NSC_ILi256EEEEEENSB_IJSE_SY_EEENSB_IJSY_NSC_ILi4096EEEEEEEEEEEEEvEENS15_INSA_23SM90_TMA_LOAD_MULTICASTENS17_IS19_S1B_NSW_INSB_IJNSB_IJS1C_S1C_EEES1F_S1H_EEENSB_IJS1K_S1L_NSB_IJSY_NSC_ILi2048EEEEEEEEEEEEEvEEEENS_8epilogue10collective6detail29Sm90TmaWarpSpecializedAdapterINS23_15DefaultEpilogueISN_NSB_IJNSB_IJlllEEESE_SY_EEES28_NS22_6thread17LinearCombinationISN_Li1EffLNS29_9ScaleType4KindE0ELNS_15FloatRoundStyleE2ESN_EENS_4gemm15EpilogueDefaultEEEEEvvEEEEvNT_6ParamsE)
        /*0008*/ 	.word	0x0000005c


	//----- nvinfo : EIATTR_FRAME_SIZE
	.align		4
.L_12:
        /*000c*/ 	.byte	0x04, 0x11
        /*000e*/ 	.short	(.L_14 - .L_13)
	.align		4
.L_13:
        /*0010*/ 	.word	index@(_ZN7cutlass13device_kernelINS_4conv6kernel13ConvUniversalINS1_16ConvProblemShapeILNS1_8OperatorE0ELi2EEENS1_10collective14CollectiveConvINS1_46MainloopSm90TmaGmmaWarpSpecializedImplicitGemmILS5_0ELi9ELi2EN4cute5tupleIJNSA_1CILi2EEENSC_ILi1EEESE_EEENS1_36KernelImplicitTmaWarpSpecializedSm90ELi1EEENSB_IJNSC_ILi128EEENSC_ILi64EEENSB_IJNSC_ILi32EEEEEEEEENS_10tfloat32_tESN_NSA_8TiledMMAINSA_8MMA_AtomIJNSA_4SM904GMMA29MMA_64x64x8_F32TF32TF32_SS_TNILNSR_7ScaleInE1ELST_1EEEEEENSA_6LayoutINSB_IJSE_SE_SE_EEENSB_IJNSC_ILi0EEESY_SY_EEEEENSB_IJNSA_10UnderscoreES11_S11_EEEEENS7_6detail26Sm90ImplicitGemmTileTraitsINSA_20SM90_TMA_LOAD_IM2COLENSA_14ComposedLayoutINSA_7SwizzleILi3ELi4ELi3EEENSA_18smem_ptr_flag_bitsILi32EEENSW_INSB_IJNSB_IJNSC_ILi8EEENSC_ILi16EEEEEENSB_IJSK_SE_EEENSB_IJSE_NSC_ILi9EEEEEEEEENSB_IJNSB_IJSK_NSC_ILi256EEEEEENSB_IJSE_SY_EEENSB_IJSY_NSC_ILi4096EEEEEEEEEEEEEvEENS15_INSA_23SM90_TMA_LOAD_MULTICASTENS17_IS19_S1B_NSW_INSB_IJNSB_IJS1C_S1C_EEES1F_S1H_EEENSB_IJS1K_S1L_NSB_IJSY_NSC_ILi2048EEEEEEEEEEEEEvEEEENS_8epilogue10collective6detail29Sm90TmaWarpSpecializedAdapterINS23_15DefaultEpilogueISN_NSB_IJNSB_IJlllEEESE_SY_EEES28_NS22_6thread17LinearCombinationISN_Li1EffLNS29_9ScaleType4KindE0ELNS_15FloatRoundStyleE2ESN_EENS_4gemm15EpilogueDefaultEEEEEvvEEEEvNT_6ParamsE)
        /*0014*/ 	.word	0x00000000


	//----- nvinfo : EIATTR_MIN_STACK_SIZE
	.align		4
.L_14:
        /*0018*/ 	.byte	0x04, 0x12
        /*001a*/ 	.short	(.L_16 - .L_15)
	.align		4
.L_15:
        /*001c*/ 	.word	index@(_ZN7cutlass13device_kernelINS_4conv6kernel13ConvUniversalINS1_16ConvProblemShapeILNS1_8OperatorE0ELi2EEENS1_10collective14CollectiveConvINS1_46MainloopSm90TmaGmmaWarpSpecializedImplicitGemmILS5_0ELi9ELi2EN4cute5tupleIJNSA_1CILi2EEENSC_ILi1EEESE_EEENS1_36KernelImplicitTmaWarpSpecializedSm90ELi1EEENSB_IJNSC_ILi128EEENSC_ILi64EEENSB_IJNSC_ILi32EEEEEEEEENS_10tfloat32_tESN_NSA_8TiledMMAINSA_8MMA_AtomIJNSA_4SM904GMMA29MMA_64x64x8_F32TF32TF32_SS_TNILNSR_7ScaleInE1ELST_1EEEEEENSA_6LayoutINSB_IJSE_SE_SE_EEENSB_IJNSC_ILi0EEESY_SY_EEEEENSB_IJNSA_10UnderscoreES11_S11_EEEEENS7_6detail26Sm90ImplicitGemmTileTraitsINSA_20SM90_TMA_LOAD_IM2COLENSA_14ComposedLayoutINSA_7SwizzleILi3ELi4ELi3EEENSA_18smem_ptr_flag_bitsILi32EEENSW_INSB_IJNSB_IJNSC_ILi8EEENSC_ILi16EEEEEENSB_IJSK_SE_EEENSB_IJSE_NSC_ILi9EEEEEEEEENSB_IJNSB_IJSK_NSC_ILi256EEEEEENSB_IJSE_SY_EEENSB_IJSY_NSC_ILi4096EEEEEEEEEEEEEvEENS15_INSA_23SM90_TMA_LOAD_MULTICASTENS17_IS19_S1B_NSW_INSB_IJNSB_IJS1C_S1C_EEES1F_S1H_EEENSB_IJS1K_S1L_NSB_IJSY_NSC_ILi2048EEEEEEEEEEEEEvEEEENS_8epilogue10collective6detail29Sm90TmaWarpSpecializedAdapterINS23_15DefaultEpilogueISN_NSB_IJNSB_IJlllEEESE_SY_EEES28_NS22_6thread17LinearCombinationISN_Li1EffLNS29_9ScaleType4KindE0ELNS_15FloatRoundStyleE2ESN_EENS_4gemm15EpilogueDefaultEEEEEvvEEEEvNT_6ParamsE)
        /*0020*/ 	.word	0x00000000
.L_16:


//--------------------- .nv.compat                --------------------------
	.section	.nv.compat,"",@"SHT_CUDA_COMPAT_INFO"
	.align	4
        /*0000*/ 	.byte	0x02, 0x09, 0x01, 0x00, 0x02, 0x02, 0x04, 0x00, 0x02, 0x05, 0x05, 0x00, 0x03, 0x07, 0x01, 0x01
        /*0010*/ 	.byte	0x02, 0x03, 0x01, 0x00, 0x02, 0x06, 0x01, 0x00, 0x04, 0x0b, 0x08, 0x00, 0x00, 0x00, 0x00, 0x00
        /*0020*/ 	.byte	0x00, 0x00, 0x00, 0x00


//--------------------- .nv.info._ZN7cutlass13device_kernelINS_4conv6kernel13ConvUniversalINS1_16ConvProblemShapeILNS1_8OperatorE0ELi2EEENS1_10collective14CollectiveConvINS1_46MainloopSm90TmaGmmaWarpSpecializedImplicitGemmILS5_0ELi9ELi2EN4cute5tupleIJNSA_1CILi2EEENSC_ILi1EEESE_EEENS1_36KernelImplicitTmaWarpSpecializedSm90ELi1EEENSB_IJNSC_ILi128EEENSC_ILi64EEENSB_IJNSC_ILi32EEEEEEEEENS_10tfloat32_tESN_NSA_8TiledMMAINSA_8MMA_AtomIJNSA_4SM904GMMA29MMA_64x64x8_F32TF32TF32_SS_TNILNSR_7ScaleInE1ELST_1EEEEEENSA_6LayoutINSB_IJSE_SE_SE_EEENSB_IJNSC_ILi0EEESY_SY_EEEEENSB_IJNSA_10UnderscoreES11_S11_EEEEENS7_6detail26Sm90ImplicitGemmTileTraitsINSA_20SM90_TMA_LOAD_IM2COLENSA_14ComposedLayoutINSA_7SwizzleILi3ELi4ELi3EEENSA_18smem_ptr_flag_bitsILi32EEENSW_INSB_IJNSB_IJNSC_ILi8EEENSC_ILi16EEEEEENSB_IJSK_SE_EEENSB_IJSE_NSC_ILi9EEEEEEEEENSB_IJNSB_IJSK_NSC_ILi256EEEEEENSB_IJSE_SY_EEENSB_IJSY_NSC_ILi4096EEEEEEEEEEEEEvEENS15_INSA_23SM90_TMA_LOAD_MULTICASTENS17_IS19_S1B_NSW_INSB_IJNSB_IJS1C_S1C_EEES1F_S1H_EEENSB_IJS1K_S1L_NSB_IJSY_NSC_ILi2048EEEEEEEEEEEEEvEEEENS_8epilogue10collective6detail29Sm90TmaWarpSpecializedAdapterINS23_15DefaultEpilogueISN_NSB_IJNSB_IJlllEEESE_SY_EEES28_NS22_6thread17LinearCombinationISN_Li1EffLNS29_9ScaleType4KindE0ELNS_15FloatRoundStyleE2ESN_EENS_4gemm15EpilogueDefaultEEEEEvvEEEEvNT_6ParamsE --------------------------
	.section	.nv.info._ZN7cutlass13device_kernelINS_4conv6kernel13ConvUniversalINS1_16ConvProblemShapeILNS1_8OperatorE0ELi2EEENS1_10collective14CollectiveConvINS1_46MainloopSm90TmaGmmaWarpSpecializedImplicitGemmILS5_0ELi9ELi2EN4cute5tupleIJNSA_1CILi2EEENSC_ILi1EEESE_EEENS1_36KernelImplicitTmaWarpSpecializedSm90ELi1EEENSB_IJNSC_ILi128EEENSC_ILi64EEENSB_IJNSC_ILi32EEEEEEEEENS_10tfloat32_tESN_NSA_8TiledMMAINSA_8MMA_AtomIJNSA_4SM904GMMA29MMA_64x64x8_F32TF32TF32_SS_TNILNSR_7ScaleInE1ELST_1EEEEEENSA_6LayoutINSB_IJSE_SE_SE_EEENSB_IJNSC_ILi0EEESY_SY_EEEEENSB_IJNSA_10UnderscoreES11_S11_EEEEENS7_6detail26Sm90ImplicitGemmTileTraitsINSA_20SM90_TMA_LOAD_IM2COLENSA_14ComposedLayoutINSA_7SwizzleILi3ELi4ELi3EEENSA_18smem_ptr_flag_bitsILi32EEENSW_INSB_IJNSB_IJNSC_ILi8EEENSC_ILi16EEEEEENSB_IJSK_SE_EEENSB_IJSE_NSC_ILi9EEEEEEEEENSB_IJNSB_IJSK_NSC_ILi256EEEEEENSB_IJSE_SY_EEENSB_IJSY_NSC_ILi4096EEEEEEEEEEEEEvEENS15_INSA_23SM90_TMA_LOAD_MULTICASTENS17_IS19_S1B_NSW_INSB_IJNSB_IJS1C_S1C_EEES1F_S1H_EEENSB_IJS1K_S1L_NSB_IJSY_NSC_ILi2048EEEEEEEEEEEEEvEEEENS_8epilogue10collective6detail29Sm90TmaWarpSpecializedAdapterINS23_15DefaultEpilogueISN_NSB_IJNSB_IJlllEEESE_SY_EEES28_NS22_6thread17LinearCombinationISN_Li1EffLNS29_9ScaleType4KindE0ELNS_15FloatRoundStyleE2ESN_EENS_4gemm15EpilogueDefaultEEEEEvvEEEEvNT_6ParamsE,"",@"SHT_CUDA_INFO"
	.sectionflags	@""
	.align	4


	//----- nvinfo : EIATTR_CUDA_API_VERSION
	.align		4
        /*0000*/ 	.byte	0x04, 0x37
        /*0002*/ 	.short	(.L_18 - .L_17)
.L_17:
        /*0004*/ 	.word	0x00000082


	//----- nvinfo : EIATTR_KPARAM_INFO
	.align		4
.L_18:
        /*0008*/ 	.byte	0x04, 0x17
        /*000a*/ 	.short	(.L_20 - .L_19)
.L_19:
        /*000c*/ 	.word	0x00000000
        /*0010*/ 	.short	0x0000
        /*0012*/ 	.short	0x0070
        /*0014*/ 	.byte	0x00, 0xf0, 0x01, 0x0e


	//----- nvinfo : EIATTR_SPARSE_MMA_MASK
	.align		4
.L_20:
        /*0018*/ 	.byte	0x03, 0x50
        /*001a*/ 	.short	0x0000


	//----- nvinfo : EIATTR_MAXREG_COUNT
	.align		4
        /*001c*/ 	.byte	0x03, 0x1b
        /*001e*/ 	.short	0x00ff


	//----- nvinfo : EIATTR_NUM_BARRIERS
	.align		4
        /*0020*/ 	.byte	0x02, 0x4c
        /*0022*/ 	.byte	0x01
	.zero		1


	//----- nvinfo : EIATTR_MERCURY_ISA_VERSION
	.align		4
        /*0024*/ 	.byte	0x03, 0x5f
        /*0026*/ 	.short	0x0101


	//----- nvinfo : EIATTR_COOP_GROUP_MASK_REGIDS
	.align		4
        /*0028*/ 	.byte	0x04, 0x29
        /*002a*/ 	.short	(.L_22 - .L_21)


	//   ....[0]....
.L_21:
        /*002c*/ 	.word	0xffffffff


	//   ....[1]....
        /*0030*/ 	.word	0xffffffff


	//   ....[2]....
        /*0034*/ 	.word	0xffffffff


	//   ....[3]....
        /*0038*/ 	.word	0xffffffff


	//----- nvinfo : EIATTR_COOP_GROUP_INSTR_OFFSETS
	.align		4
.L_22:
        /*003c*/ 	.byte	0x04, 0x28
        /*003e*/ 	.short	(.L_24 - .L_23)


	//   ....[0]....
.L_23:
        /*0040*/ 	.word	0x00000070


	//   ....[1]....
        /*0044*/ 	.word	0x00000080


	//   ....[2]....
        /*0048*/ 	.word	0x00000140


	//   ....[3]....
        /*004c*/ 	.word	0x00000770


	//----- nvinfo : EIATTR_MBARRIER_INSTR_OFFSETS
	.align		4
.L_24:
        /*0050*/ 	.byte	0x04, 0x39
        /*0052*/ 	.short	(.L_26 - .L_25)


	//   ....[0]....
.L_25:
        /*0054*/ 	.word	0x00000310
        /*0058*/ 	.word	0x000000ff
        /*005c*/ 	.word	0x00036000
        /*0060*/ 	.short	0x0100
        /*0062*/ 	.byte	0x08
	.zero		1


	//   ....[1]....
        /*0064*/ 	.word	0x00000320
        /*0068*/ 	.word	0x000000ff
        /*006c*/ 	.word	0x00036048
        /*0070*/ 	.short	0x0100
        /*0072*/ 	.byte	0x08
	.zero		1


	//   ....[2]....
        /*0074*/ 	.word	0x00000330
        /*0078*/ 	.word	0x000000ff
        /*007c*/ 	.word	0x00036008
        /*0080*/ 	.short	0x0100
        /*0082*/ 	.byte	0x08
	.zero		1


	//   ....[3]....
        /*0084*/ 	.word	0x00000340
        /*0088*/ 	.word	0x000000ff
        /*008c*/ 	.word	0x00036050
        /*0090*/ 	.short	0x0100
        /*0092*/ 	.byte	0x08
	.zero		1


	//   ....[4]....
        /*0094*/ 	.word	0x00000350
        /*0098*/ 	.word	0x000000ff
        /*009c*/ 	.word	0x00036010
        /*00a0*/ 	.short	0x0100
        /*00a2*/ 	.byte	0x08
	.zero		1


	//   ....[5]....
        /*00a4*/ 	.word	0x00000360
        /*00a8*/ 	.word	0x000000ff
        /*00ac*/ 	.word	0x00036058
        /*00b0*/ 	.short	0x0100
        /*00b2*/ 	.byte	0x08
	.zero		1


	//   ....[6]....
        /*00b4*/ 	.word	0x00000370
        /*00b8*/ 	.word	0x000000ff
        /*00bc*/ 	.word	0x00036018
        /*00c0*/ 	.short	0x0100
        /*00c2*/ 	.byte	0x08
	.zero		1


	//   ....[7]....
        /*00c4*/ 	.word	0x00000380
        /*00c8*/ 	.word	0x000000ff
        /*00cc*/ 	.word	0x00036060
        /*00d0*/ 	.short	0x0100
        /*00d2*/ 	.byte	0x08
	.zero		1


	//   ....[8]....
        /*00d4*/ 	.word	0x00000390
        /*00d8*/ 	.word	0x000000ff
        /*00dc*/ 	.word	0x00036020
        /*00e0*/ 	.short	0x0100
        /*00e2*/ 	.byte	0x08
	.zero		1


	//   ....[9]....
        /*00e4*/ 	.word	0x000003a0
        /*00e8*/ 	.word	0x000000ff
        /*00ec*/ 	.word	0x00036068
        /*00f0*/ 	.short	0x0100
        /*00f2*/ 	.byte	0x08
	.zero		1


	//   ....[10]....
        /*00f4*/ 	.word	0x000003b0
        /*00f8*/ 	.word	0x000000ff
        /*00fc*/ 	.word	0x00036028
        /*0100*/ 	.short	0x0100
        /*0102*/ 	.byte	0x08
	.zero		1


	//   ....[11]....
        /*0104*/ 	.word	0x000003c0
        /*0108*/ 	.word	0x000000ff
        /*010c*/ 	.word	0x00036070
        /*0110*/ 	.short	0x0100
        /*0112*/ 	.byte	0x08
	.zero		1


	//   ....[12]....
        /*0114*/ 	.word	0x000003d0
        /*0118*/ 	.word	0x000000ff
        /*011c*/ 	.word	0x00036030
        /*0120*/ 	.short	0x0100
        /*0122*/ 	.byte	0x08
	.zero		1


	//   ....[13]....
        /*0124*/ 	.word	0x000003e0
        /*0128*/ 	.word	0x000000ff
        /*012c*/ 	.word	0x00036078
        /*0130*/ 	.short	0x0100
        /*0132*/ 	.byte	0x08
	.zero		1


	//   ....[14]....
        /*0134*/ 	.word	0x000003f0
        /*0138*/ 	.word	0x000000ff
        /*013c*/ 	.word	0x00036038
        /*0140*/ 	.short	0x0100
        /*0142*/ 	.byte	0x08
	.zero		1


	//   ....[15]....
        /*0144*/ 	.word	0x00000400
        /*0148*/ 	.word	0x000000ff
        /*014c*/ 	.word	0x00036080
        /*0150*/ 	.short	0x0100
        /*0152*/ 	.byte	0x08
	.zero		1


	//   ....[16]....
        /*0154*/ 	.word	0x00000410
        /*0158*/ 	.word	0x000000ff
        /*015c*/ 	.word	0x00036040
        /*0160*/ 	.short	0x0100
        /*0162*/ 	.byte	0x08
	.zero		1


	//   ....[17]....
        /*0164*/ 	.word	0x00000420
        /*0168*/ 	.word	0x000000ff
        /*016c*/ 	.word	0x00036088
        /*0170*/ 	.short	0x0100
        /*0172*/ 	.byte	0x08
	.zero		1


	//   ....[18]....
        /*0174*/ 	.word	0x00000dc0
        /*0178*/ 	.word	0x00000007
        /*017c*/ 	.word	0x00036000
        /*0180*/ 	.short	0x010a
        /*0182*/ 	.byte	0x3f
	.zero		1


	//   ....[19]....
        /*0184*/ 	.word	0x00001260
        /*0188*/ 	.word	0x00000009
        /*018c*/ 	.word	0x00036000
        /*0190*/ 	.short	0x010a
        /*0192*/ 	.byte	0x3f
	.zero		1


	//   ....[20]....
        /*0194*/ 	.word	0x00001580
        /*0198*/ 	.word	0x00000009
        /*019c*/ 	.word	0x00000000
        /*01a0*/ 	.short	0x0101
        /*01a2*/ 	.byte	0x3f
	.zero		1


	//   ....[21]....
        /*01a4*/ 	.word	0x000017b0
        /*01a8*/ 	.word	0x00000003
        /*01ac*/ 	.word	0x00000000
        /*01b0*/ 	.short	0x0101
        /*01b2*/ 	.byte	0x3f
	.zero		1


	//   ....[22]....
        /*01b4*/ 	.word	0x00006400
        /*01b8*/ 	.word	0x0000000e
        /*01bc*/ 	.word	0x00036048
        /*01c0*/ 	.short	0x010a
        /*01c2*/ 	.byte	0x3f
	.zero		1


	//   ....[23]....
        /*01c4*/ 	.word	0x00006ad0
        /*01c8*/ 	.word	0x00000003
        /*01cc*/ 	.word	0x00000000
        /*01d0*/ 	.short	0x010a
        /*01d2*/ 	.byte	0x3f
	.zero		1


	//   ....[24]....
        /*01d4*/ 	.word	0x00006b80
        /*01d8*/ 	.word	0x00000000
        /*01dc*/ 	.word	0x00000000
        /*01e0*/ 	.short	0x010a
        /*01e2*/ 	.byte	0x3f
	.zero		1


	//   ....[25]....
        /*01e4*/ 	.word	0x00006c30
        /*01e8*/ 	.word	0x00000000
        /*01ec*/ 	.word	0x00000000
        /*01f0*/ 	.short	0x010a
        /*01f2*/ 	.byte	0x3f
	.zero		1


	//   ....[26]....
        /*01f4*/ 	.word	0x00006ce0
        /*01f8*/ 	.word	0x00000000
        /*01fc*/ 	.word	0x00000000
        /*0200*/ 	.short	0x010a
        /*0202*/ 	.byte	0x3f
	.zero		1


	//   ....[27]....
        /*0204*/ 	.word	0x00006d90
        /*0208*/ 	.word	0x00000000
        /*020c*/ 	.word	0x00000000
        /*0210*/ 	.short	0x010a
        /*0212*/ 	.byte	0x3f
	.zero		1


	//   ....[28]....
        /*0214*/ 	.word	0x00006e40
        /*0218*/ 	.word	0x00000000
        /*021c*/ 	.word	0x00000000
        /*0220*/ 	.short	0x010a
        /*0222*/ 	.byte	0x3f
	.zero		1


	//   ....[29]....
        /*0224*/ 	.word	0x00006ef0
        /*0228*/ 	.word	0x00000000
        /*022c*/ 	.word	0x00000000
        /*0230*/ 	.short	0x010a
        /*0232*/ 	.byte	0x3f
	.zero		1


	//   ....[30]....
        /*0234*/ 	.word	0x00006fa0
        /*0238*/ 	.word	0x00000000
        /*023c*/ 	.word	0x00000000
        /*0240*/ 	.short	0x010a
        /*0242*/ 	.byte	0x3f
	.zero		1


	//   ....[31]....
        /*0244*/ 	.word	0x00007050
        /*0248*/ 	.word	0x00000005
        /*024c*/ 	.word	0x00000000
        /*0250*/ 	.short	0x010a
        /*0252*/ 	.byte	0x3f
	.zero		1


	//----- nvinfo : EIATTR_NUM_MBARRIERS
	.align		4
.L_26:
        /*0254*/ 	.byte	0x03, 0x38
        /*0256*/ 	.short	0x0012


	//----- nvinfo : EIATTR_EXIT_INSTR_OFFSETS
	.align		4
        /*0258*/ 	.byte	0x04, 0x1c
        /*025a*/ 	.short	(.L_28 - .L_27)


	//   ....[0]....
.L_27:
        /*025c*/ 	.word	0x00000af0


	//   ....[1]....
        /*0260*/ 	.word	0x00001910


	//   ....[2]....
        /*0264*/ 	.word	0x00004b30


	//   ....[3]....
        /*0268*/ 	.word	0x00004b60


	//   ....[4]....
        /*026c*/ 	.word	0x000061c0


	//   ....[5]....
        /*0270*/ 	.word	0x000061f0


	//   ....[6]....
        /*0274*/ 	.word	0x00006210


	//   ....[7]....
        /*0278*/ 	.word	0x000069c0


	//   ....[8]....
        /*027c*/ 	.word	0x00007080


	//----- nvinfo : EIATTR_MAX_THREADS
	.align		4
.L_28:
        /*0280*/ 	.byte	0x04, 0x05
        /*0282*/ 	.short	(.L_30 - .L_29)
.L_29:
        /*0284*/ 	.word	0x00000100
        /*0288*/ 	.word	0x00000001
        /*028c*/ 	.word	0x00000001


	//----- nvinfo : EIATTR_CRS_STACK_SIZE
	.align		4
.L_30:
        /*0290*/ 	.byte	0x04, 0x1e
        /*0292*/ 	.short	(.L_32 - .L_31)
.L_31:
        /*0294*/ 	.word	0x00000000


	//----- nvinfo : EIATTR_CBANK_PARAM_SIZE
	.align		4
.L_32:
        /*0298*/ 	.byte	0x03, 0x19
        /*029a*/ 	.short	0x03f0


	//----- nvinfo : EIATTR_PARAM_CBANK
	.align		4
        /*029c*/ 	.byte	0x04, 0x0a
        /*029e*/ 	.short	(.L_34 - .L_33)
	.align		4
.L_33:
        /*02a0*/ 	.word	index@(.nv.constant0._ZN7cutlass13device_kernelINS_4conv6kernel13ConvUniversalINS1_16ConvProblemShapeILNS1_8OperatorE0ELi2EEENS1_10collective14CollectiveConvINS1_46MainloopSm90TmaGmmaWarpSpecializedImplicitGemmILS5_0ELi9ELi2EN4cute5tupleIJNSA_1CILi2EEENSC_ILi1EEESE_EEENS1_36KernelImplicitTmaWarpSpecializedSm90ELi1EEENSB_IJNSC_ILi128EEENSC_ILi64EEENSB_IJNSC_ILi32EEEEEEEEENS_10tfloat32_tESN_NSA_8TiledMMAINSA_8MMA_AtomIJNSA_4SM904GMMA29MMA_64x64x8_F32TF32TF32_SS_TNILNSR_7ScaleInE1ELST_1EEEEEENSA_6LayoutINSB_IJSE_SE_SE_EEENSB_IJNSC_ILi0EEESY_SY_EEEEENSB_IJNSA_10UnderscoreES11_S11_EEEEENS7_6detail26Sm90ImplicitGemmTileTraitsINSA_20SM90_TMA_LOAD_IM2COLENSA_14ComposedLayoutINSA_7SwizzleILi3ELi4ELi3EEENSA_18smem_ptr_flag_bitsILi32EEENSW_INSB_IJNSB_IJNSC_ILi8EEENSC_ILi16EEEEEENSB_IJSK_SE_EEENSB_IJSE_NSC_ILi9EEEEEEEEENSB_IJNSB_IJSK_NSC_ILi256EEEEEENSB_IJSE_SY_EEENSB_IJSY_NSC_ILi4096EEEEEEEEEEEEEvEENS15_INSA_23SM90_TMA_LOAD_MULTICASTENS17_IS19_S1B_NSW_INSB_IJNSB_IJS1C_S1C_EEES1F_S1H_EEENSB_IJS1K_S1L_NSB_IJSY_NSC_ILi2048EEEEEEEEEEEEEvEEEENS_8epilogue10collective6detail29Sm90TmaWarpSpecializedAdapterINS23_15DefaultEpilogueISN_NSB_IJNSB_IJlllEEESE_SY_EEES28_NS22_6thread17LinearCombinationISN_Li1EffLNS29_9ScaleType4KindE0ELNS_15FloatRoundStyleE2ESN_EENS_4gemm15EpilogueDefaultEEEEEvvEEEEvNT_6ParamsE)
        /*02a4*/ 	.short	0x0210
        /*02a6*/ 	.short	0x03f0


	//----- nvinfo : EIATTR_SW_WAR
	.align		4
.L_34:
        /*02a8*/ 	.byte	0x04, 0x36
        /*02aa*/ 	.short	(.L_36 - .L_35)
.L_35:
        /*02ac*/ 	.word	0x00000008
.L_36:


//--------------------- .nv.callgraph             --------------------------
	.section	.nv.callgraph,"",@"SHT_CUDA_CALLGRAPH"
	.align	4
	.sectionentsize	8
	.align		4
        /*0000*/ 	.word	0x00000000
	.align		4
        /*0004*/ 	.word	0xffffffff
	.align		4
        /*0008*/ 	.word	0x00000000
	.align		4
        /*000c*/ 	.word	0xfffffffe
	.align		4
        /*0010*/ 	.word	0x00000000
	.align		4
        /*0014*/ 	.word	0xfffffffd
	.align		4
        /*0018*/ 	.word	0x00000000
	.align		4
        /*001c*/ 	.word	0xfffffffc


//--------------------- .nv.constant4             --------------------------
	.section	.nv.constant4,"a",@progbits
	.align	8
	.align		8
.nv.constant4:
        /*0000*/ 	.dword	_ZN39_INTERNAL_ac0bcaf7_4_k_cu_cc497960_28254cuda3std3__45__cpo5beginE
	.align		8
        /*0008*/ 	.dword	_ZN39_INTERNAL_ac0bcaf7_4_k_cu_cc497960_28254cuda3std3__45__cpo3endE
	.align		8
        /*0010*/ 	.dword	_ZN39_INTERNAL_ac0bcaf7_4_k_cu_cc497960_28254cuda3std3__45__cpo6cbeginE
	.align		8
        /*0018*/ 	.dword	_ZN39_INTERNAL_ac0bcaf7_4_k_cu_cc497960_28254cuda3std3__45__cpo4cendE
	.align		8
        /*0020*/ 	.dword	_ZN39_INTERNAL_ac0bcaf7_4_k_cu_cc497960_28254cuda3std3__441_GLOBAL__N__ac0bcaf7_4_k_cu_cc497960_28256ignoreE
	.align		8
        /*0028*/ 	.dword	_ZN39_INTERNAL_ac0bcaf7_4_k_cu_cc497960_28254cuda3std3__419piecewise_constructE
	.align		8
        /*0030*/ 	.dword	_ZN39_INTERNAL_ac0bcaf7_4_k_cu_cc497960_28254cuda3std3__48in_placeE
	.align		8
        /*0038*/ 	.dword	_ZN39_INTERNAL_ac0bcaf7_4_k_cu_cc497960_28254cuda3std6ranges3__45__cpo4swapE
	.align		8
        /*0040*/ 	.dword	_ZN39_INTERNAL_ac0bcaf7_4_k_cu_cc497960_28254cuda3std6ranges3__45__cpo9iter_moveE
	.align		8
        /*0048*/ 	.dword	_ZN39_INTERNAL_ac0bcaf7_4_k_cu_cc497960_28254cute7productE
	.align		8
        /*0050*/ 	.dword	_ZN39_INTERNAL_ac0bcaf7_4_k_cu_cc497960_28254cute1_E


//--------------------- .text._ZN7cutlass13device_kernelINS_4conv6kernel13ConvUniversalINS1_16ConvProblemShapeILNS1_8OperatorE0ELi2EEENS1_10collective14CollectiveConvINS1_46MainloopSm90TmaGmmaWarpSpecializedImplicitGemmILS5_0ELi9ELi2EN4cute5tupleIJNSA_1CILi2EEENSC_ILi1EEESE_EEENS1_36KernelImplicitTmaWarpSpecializedSm90ELi1EEENSB_IJNSC_ILi128EEENSC_ILi64EEENSB_IJNSC_ILi32EEEEEEEEENS_10tfloat32_tESN_NSA_8TiledMMAINSA_8MMA_AtomIJNSA_4SM904GMMA29MMA_64x64x8_F32TF32TF32_SS_TNILNSR_7ScaleInE1ELST_1EEEEEENSA_6LayoutINSB_IJSE_SE_SE_EEENSB_IJNSC_ILi0EEESY_SY_EEEEENSB_IJNSA_10UnderscoreES11_S11_EEEEENS7_6detail26Sm90ImplicitGemmTileTraitsINSA_20SM90_TMA_LOAD_IM2COLENSA_14ComposedLayoutINSA_7SwizzleILi3ELi4ELi3EEENSA_18smem_ptr_flag_bitsILi32EEENSW_INSB_IJNSB_IJNSC_ILi8EEENSC_ILi16EEEEEENSB_IJSK_SE_EEENSB_IJSE_NSC_ILi9EEEEEEEEENSB_IJNSB_IJSK_NSC_ILi256EEEEEENSB_IJSE_SY_EEENSB_IJSY_NSC_ILi4096EEEEEEEEEEEEEvEENS15_INSA_23SM90_TMA_LOAD_MULTICASTENS17_IS19_S1B_NSW_INSB_IJNSB_IJS1C_S1C_EEES1F_S1H_EEENSB_IJS1K_S1L_NSB_IJSY_NSC_ILi2048EEEEEEEEEEEEEvEEEENS_8epilogue10collective6detail29Sm90TmaWarpSpecializedAdapterINS23_15DefaultEpilogueISN_NSB_IJNSB_IJlllEEESE_SY_EEES28_NS22_6thread17LinearCombinationISN_Li1EffLNS29_9ScaleType4KindE0ELNS_15FloatRoundStyleE2ESN_EENS_4gemm15EpilogueDefaultEEEEEvvEEEEvNT_6ParamsE --------------------------
	.section	.text._ZN7cutlass13device_kernelINS_4conv6kernel13ConvUniversalINS1_16ConvProblemShapeILNS1_8OperatorE0ELi2EEENS1_10collective14CollectiveConvINS1_46MainloopSm90TmaGmmaWarpSpecializedImplicitGemmILS5_0ELi9ELi2EN4cute5tupleIJNSA_1CILi2EEENSC_ILi1EEESE_EEENS1_36KernelImplicitTmaWarpSpecializedSm90ELi1EEENSB_IJNSC_ILi128EEENSC_ILi64EEENSB_IJNSC_ILi32EEEEEEEEENS_10tfloat32_tESN_NSA_8TiledMMAINSA_8MMA_AtomIJNSA_4SM904GMMA29MMA_64x64x8_F32TF32TF32_SS_TNILNSR_7ScaleInE1ELST_1EEEEEENSA_6LayoutINSB_IJSE_SE_SE_EEENSB_IJNSC_ILi0EEESY_SY_EEEEENSB_IJNSA_10UnderscoreES11_S11_EEEEENS7_6detail26Sm90ImplicitGemmTileTraitsINSA_20SM90_TMA_LOAD_IM2COLENSA_14ComposedLayoutINSA_7SwizzleILi3ELi4ELi3EEENSA_18smem_ptr_flag_bitsILi32EEENSW_INSB_IJNSB_IJNSC_ILi8EEENSC_ILi16EEEEEENSB_IJSK_SE_EEENSB_IJSE_NSC_ILi9EEEEEEEEENSB_IJNSB_IJSK_NSC_ILi256EEEEEENSB_IJSE_SY_EEENSB_IJSY_NSC_ILi4096EEEEEEEEEEEEEvEENS15_INSA_23SM90_TMA_LOAD_MULTICASTENS17_IS19_S1B_NSW_INSB_IJNSB_IJS1C_S1C_EEES1F_S1H_EEENSB_IJS1K_S1L_NSB_IJSY_NSC_ILi2048EEEEEEEEEEEEEvEEEENS_8epilogue10collective6detail29Sm90TmaWarpSpecializedAdapterINS23_15DefaultEpilogueISN_NSB_IJNSB_IJlllEEESE_SY_EEES28_NS22_6thread17LinearCombinationISN_Li1EffLNS29_9ScaleType4KindE0ELNS_15FloatRoundStyleE2ESN_EENS_4gemm15EpilogueDefaultEEEEEvvEEEEvNT_6ParamsE,"ax",@progbits
	.align	128
.text._ZN7cutlass13device_kernelINS_4conv6kernel13ConvUniversalINS1_16ConvProblemShapeILNS1_8OperatorE0ELi2EEENS1_10collective14CollectiveConvINS1_46MainloopSm90TmaGmmaWarpSpecializedImplicitGemmILS5_0ELi9ELi2EN4cute5tupleIJNSA_1CILi2EEENSC_ILi1EEESE_EEENS1_36KernelImplicitTmaWarpSpecializedSm90ELi1EEENSB_IJNSC_ILi128EEENSC_ILi64EEENSB_IJNSC_ILi32EEEEEEEEENS_10tfloat32_tESN_NSA_8TiledMMAINSA_8MMA_AtomIJNSA_4SM904GMMA29MMA_64x64x8_F32TF32TF32_SS_TNILNSR_7ScaleInE1ELST_1EEEEEENSA_6LayoutINSB_IJSE_SE_SE_EEENSB_IJNSC_ILi0EEESY_SY_EEEEENSB_IJNSA_10UnderscoreES11_S11_EEEEENS7_6detail26Sm90ImplicitGemmTileTraitsINSA_20SM90_TMA_LOAD_IM2COLENSA_14ComposedLayoutINSA_7SwizzleILi3ELi4ELi3EEENSA_18smem_ptr_flag_bitsILi32EEENSW_INSB_IJNSB_IJNSC_ILi8EEENSC_ILi16EEEEEENSB_IJSK_SE_EEENSB_IJSE_NSC_ILi9EEEEEEEEENSB_IJNSB_IJSK_NSC_ILi256EEEEEENSB_IJSE_SY_EEENSB_IJSY_NSC_ILi4096EEEEEEEEEEEEEvEENS15_INSA_23SM90_TMA_LOAD_MULTICASTENS17_IS19_S1B_NSW_INSB_IJNSB_IJS1C_S1C_EEES1F_S1H_EEENSB_IJS1K_S1L_NSB_IJSY_NSC_ILi2048EEEEEEEEEEEEEvEEEENS_8epilogue10collective6detail29Sm90TmaWarpSpecializedAdapterINS23_15DefaultEpilogueISN_NSB_IJNSB_IJlllEEESE_SY_EEES28_NS22_6thread17LinearCombinationISN_Li1EffLNS29_9ScaleType4KindE0ELNS_15FloatRoundStyleE2ESN_EENS_4gemm15EpilogueDefaultEEEEEvvEEEEvNT_6ParamsE:
        .type           _ZN7cutlass13device_kernelINS_4conv6kernel13ConvUniversalINS1_16ConvProblemShapeILNS1_8OperatorE0ELi2EEENS1_10collective14CollectiveConvINS1_46MainloopSm90TmaGmmaWarpSpecializedImplicitGemmILS5_0ELi9ELi2EN4cute5tupleIJNSA_1CILi2EEENSC_ILi1EEESE_EEENS1_36KernelImplicitTmaWarpSpecializedSm90ELi1EEENSB_IJNSC_ILi128EEENSC_ILi64EEENSB_IJNSC_ILi32EEEEEEEEENS_10tfloat32_tESN_NSA_8TiledMMAINSA_8MMA_AtomIJNSA_4SM904GMMA29MMA_64x64x8_F32TF32TF32_SS_TNILNSR_7ScaleInE1ELST_1EEEEEENSA_6LayoutINSB_IJSE_SE_SE_EEENSB_IJNSC_ILi0EEESY_SY_EEEEENSB_IJNSA_10UnderscoreES11_S11_EEEEENS7_6detail26Sm90ImplicitGemmTileTraitsINSA_20SM90_TMA_LOAD_IM2COLENSA_14ComposedLayoutINSA_7SwizzleILi3ELi4ELi3EEENSA_18smem_ptr_flag_bitsILi32EEENSW_INSB_IJNSB_IJNSC_ILi8EEENSC_ILi16EEEEEENSB_IJSK_SE_EEENSB_IJSE_NSC_ILi9EEEEEEEEENSB_IJNSB_IJSK_NSC_ILi256EEEEEENSB_IJSE_SY_EEENSB_IJSY_NSC_ILi4096EEEEEEEEEEEEEvEENS15_INSA_23SM90_TMA_LOAD_MULTICASTENS17_IS19_S1B_NSW_INSB_IJNSB_IJS1C_S1C_EEES1F_S1H_EEENSB_IJS1K_S1L_NSB_IJSY_NSC_ILi2048EEEEEEEEEEEEEvEEEENS_8epilogue10collective6detail29Sm90TmaWarpSpecializedAdapterINS23_15DefaultEpilogueISN_NSB_IJNSB_IJlllEEESE_SY_EEES28_NS22_6thread17LinearCombinationISN_Li1EffLNS29_9ScaleType4KindE0ELNS_15FloatRoundStyleE2ESN_EENS_4gemm15EpilogueDefaultEEEEEvvEEEEvNT_6ParamsE,@function
        .size           _ZN7cutlass13device_kernelINS_4conv6kernel13ConvUniversalINS1_16ConvProblemShapeILNS1_8OperatorE0ELi2EEENS1_10collective14CollectiveConvINS1_46MainloopSm90TmaGmmaWarpSpecializedImplicitGemmILS5_0ELi9ELi2EN4cute5tupleIJNSA_1CILi2EEENSC_ILi1EEESE_EEENS1_36KernelImplicitTmaWarpSpecializedSm90ELi1EEENSB_IJNSC_ILi128EEENSC_ILi64EEENSB_IJNSC_ILi32EEEEEEEEENS_10tfloat32_tESN_NSA_8TiledMMAINSA_8MMA_AtomIJNSA_4SM904GMMA29MMA_64x64x8_F32TF32TF32_SS_TNILNSR_7ScaleInE1ELST_1EEEEEENSA_6LayoutINSB_IJSE_SE_SE_EEENSB_IJNSC_ILi0EEESY_SY_EEEEENSB_IJNSA_10UnderscoreES11_S11_EEEEENS7_6detail26Sm90ImplicitGemmTileTraitsINSA_20SM90_TMA_LOAD_IM2COLENSA_14ComposedLayoutINSA_7SwizzleILi3ELi4ELi3EEENSA_18smem_ptr_flag_bitsILi32EEENSW_INSB_IJNSB_IJNSC_ILi8EEENSC_ILi16EEEEEENSB_IJSK_SE_EEENSB_IJSE_NSC_ILi9EEEEEEEEENSB_IJNSB_IJSK_NSC_ILi256EEEEEENSB_IJSE_SY_EEENSB_IJSY_NSC_ILi4096EEEEEEEEEEEEEvEENS15_INSA_23SM90_TMA_LOAD_MULTICASTENS17_IS19_S1B_NSW_INSB_IJNSB_IJS1C_S1C_EEES1F_S1H_EEENSB_IJS1K_S1L_NSB_IJSY_NSC_ILi2048EEEEEEEEEEEEEvEEEENS_8epilogue10collective6detail29Sm90TmaWarpSpecializedAdapterINS23_15DefaultEpilogueISN_NSB_IJNSB_IJlllEEESE_SY_EEES28_NS22_6thread17LinearCombinationISN_Li1EffLNS29_9ScaleType4KindE0ELNS_15FloatRoundStyleE2ESN_EENS_4gemm15EpilogueDefaultEEEEEvvEEEEvNT_6ParamsE,(.L_x_167 - _ZN7cutlass13device_kernelINS_4conv6kernel13ConvUniversalINS1_16ConvProblemShapeILNS1_8OperatorE0ELi2EEENS1_10collective14CollectiveConvINS1_46MainloopSm90TmaGmmaWarpSpecializedImplicitGemmILS5_0ELi9ELi2EN4cute5tupleIJNSA_1CILi2EEENSC_ILi1EEESE_EEENS1_36KernelImplicitTmaWarpSpecializedSm90ELi1EEENSB_IJNSC_ILi128EEENSC_ILi64EEENSB_IJNSC_ILi32EEEEEEEEENS_10tfloat32_tESN_NSA_8TiledMMAINSA_8MMA_AtomIJNSA_4SM904GMMA29MMA_64x64x8_F32TF32TF32_SS_TNILNSR_7ScaleInE1ELST_1EEEEEENSA_6LayoutINSB_IJSE_SE_SE_EEENSB_IJNSC_ILi0EEESY_SY_EEEEENSB_IJNSA_10UnderscoreES11_S11_EEEEENS7_6detail26Sm90ImplicitGemmTileTraitsINSA_20SM90_TMA_LOAD_IM2COLENSA_14ComposedLayoutINSA_7SwizzleILi3ELi4ELi3EEENSA_18smem_ptr_flag_bitsILi32EEENSW_INSB_IJNSB_IJNSC_ILi8EEENSC_ILi16EEEEEENSB_IJSK_SE_EEENSB_IJSE_NSC_ILi9EEEEEEEEENSB_IJNSB_IJSK_NSC_ILi256EEEEEENSB_IJSE_SY_EEENSB_IJSY_NSC_ILi4096EEEEEEEEEEEEEvEENS15_INSA_23SM90_TMA_LOAD_MULTICASTENS17_IS19_S1B_NSW_INSB_IJNSB_IJS1C_S1C_EEES1F_S1H_EEENSB_IJS1K_S1L_NSB_IJSY_NSC_ILi2048EEEEEEEEEEEEEvEEEENS_8epilogue10collective6detail29Sm90TmaWarpSpecializedAdapterINS23_15DefaultEpilogueISN_NSB_IJNSB_IJlllEEESE_SY_EEES28_NS22_6thread17LinearCombinationISN_Li1EffLNS29_9ScaleType4KindE0ELNS_15FloatRoundStyleE2ESN_EENS_4gemm15EpilogueDefaultEEEEEvvEEEEvNT_6ParamsE)
        .other          _ZN7cutlass13device_kernelINS_4conv6kernel13ConvUniversalINS1_16ConvProblemShapeILNS1_8OperatorE0ELi2EEENS1_10collective14CollectiveConvINS1_46MainloopSm90TmaGmmaWarpSpecializedImplicitGemmILS5_0ELi9ELi2EN4cute5tupleIJNSA_1CILi2EEENSC_ILi1EEESE_EEENS1_36KernelImplicitTmaWarpSpecializedSm90ELi1EEENSB_IJNSC_ILi128EEENSC_ILi64EEENSB_IJNSC_ILi32EEEEEEEEENS_10tfloat32_tESN_NSA_8TiledMMAINSA_8MMA_AtomIJNSA_4SM904GMMA29MMA_64x64x8_F32TF32TF32_SS_TNILNSR_7ScaleInE1ELST_1EEEEEENSA_6LayoutINSB_IJSE_SE_SE_EEENSB_IJNSC_ILi0EEESY_SY_EEEEENSB_IJNSA_10UnderscoreES11_S11_EEEEENS7_6detail26Sm90ImplicitGemmTileTraitsINSA_20SM90_TMA_LOAD_IM2COLENSA_14ComposedLayoutINSA_7SwizzleILi3ELi4ELi3EEENSA_18smem_ptr_flag_bitsILi32EEENSW_INSB_IJNSB_IJNSC_ILi8EEENSC_ILi16EEEEEENSB_IJSK_SE_EEENSB_IJSE_NSC_ILi9EEEEEEEEENSB_IJNSB_IJSK_NSC_ILi256EEEEEENSB_IJSE_SY_EEENSB_IJSY_NSC_ILi4096EEEEEEEEEEEEEvEENS15_INSA_23SM90_TMA_LOAD_MULTICASTENS17_IS19_S1B_NSW_INSB_IJNSB_IJS1C_S1C_EEES1F_S1H_EEENSB_IJS1K_S1L_NSB_IJSY_NSC_ILi2048EEEEEEEEEEEEEvEEEENS_8epilogue10collective6detail29Sm90TmaWarpSpecializedAdapterINS23_15DefaultEpilogueISN_NSB_IJNSB_IJlllEEESE_SY_EEES28_NS22_6thread17LinearCombinationISN_Li1EffLNS29_9ScaleType4KindE0ELNS_15FloatRoundStyleE2ESN_EENS_4gemm15EpilogueDefaultEEEEEvvEEEEvNT_6ParamsE,@"STO_CUDA_ENTRY STV_DEFAULT"
_ZN7cutlass13device_kernelINS_4conv6kernel13ConvUniversalINS1_16ConvProblemShapeILNS1_8OperatorE0ELi2EEENS1_10collective14CollectiveConvINS1_46MainloopSm90TmaGmmaWarpSpecializedImplicitGemmILS5_0ELi9ELi2EN4cute5tupleIJNSA_1CILi2EEENSC_ILi1EEESE_EEENS1_36KernelImplicitTmaWarpSpecializedSm90ELi1EEENSB_IJNSC_ILi128EEENSC_ILi64EEENSB_IJNSC_ILi32EEEEEEEEENS_10tfloat32_tESN_NSA_8TiledMMAINSA_8MMA_AtomIJNSA_4SM904GMMA29MMA_64x64x8_F32TF32TF32_SS_TNILNSR_7ScaleInE1ELST_1EEEEEENSA_6LayoutINSB_IJSE_SE_SE_EEENSB_IJNSC_ILi0EEESY_SY_EEEEENSB_IJNSA_10UnderscoreES11_S11_EEEEENS7_6detail26Sm90ImplicitGemmTileTraitsINSA_20SM90_TMA_LOAD_IM2COLENSA_14ComposedLayoutINSA_7SwizzleILi3ELi4ELi3EEENSA_18smem_ptr_flag_bitsILi32EEENSW_INSB_IJNSB_IJNSC_ILi8EEENSC_ILi16EEEEEENSB_IJSK_SE_EEENSB_IJSE_NSC_ILi9EEEEEEEEENSB_IJNSB_IJSK_NSC_ILi256EEEEEENSB_IJSE_SY_EEENSB_IJSY_NSC_ILi4096EEEEEEEEEEEEEvEENS15_INSA_23SM90_TMA_LOAD_MULTICASTENS17_IS19_S1B_NSW_INSB_IJNSB_IJS1C_S1C_EEES1F_S1H_EEENSB_IJS1K_S1L_NSB_IJSY_NSC_ILi2048EEEEEEEEEEEEEvEEEENS_8epilogue10collective6detail29Sm90TmaWarpSpecializedAdapterINS23_15DefaultEpilogueISN_NSB_IJNSB_IJlllEEESE_SY_EEES28_NS22_6thread17LinearCombinationISN_Li1EffLNS29_9ScaleType4KindE0ELNS_15FloatRoundStyleE2ESN_EENS_4gemm15EpilogueDefaultEEEEEvvEEEEvNT_6ParamsE:
[----:B------:R-:W-:Y:S01]  /*0000*/  LDC R1, c[0x0][0x28] ;  /* 0x00000a00ff017b82 */ /* 0x000fe20000000800 */
[----:B------:R-:W0:Y:S01]  /*0010*/  S2R R10, SR_TID.X ;  /* 0x00000000000a7919 */ /* 0x000e220000002100 */
[----:B------:R-:W-:Y:S01]  /*0020*/  ELECT P0, URZ, PT ;  /* 0x00000000003f782f */ /* 0x000fe20003800000 */
[----:B------:R-:W-:Y:S01]  /*0030*/  BSSY B0, `(.L_x_0) ;  /* 0x0000010000007945 */ /* 0x000fe20003800000 */
[----:B------:R-:W1:Y:S01]  /*0040*/  S2R R11, SR_CTAID.X ;  /* 0x00000000000b7919 */ /* 0x000e620000002500 */
[--C-:B0-----:R-:W-:Y:S02]  /*0050*/  SHF.R.U32.HI R0, RZ, 0x5, R10.reuse ;  /* 0x00000005ff007819 */ /* 0x101fe4000001160a */
[----:B------:R-:W-:-:S03]  /*0060*/  SHF.R.U32.HI R2, RZ, 0x7, R10 ;  /* 0x00000007ff027819 */ /* 0x000fc6000001160a */
[----:B------:R-:W0:Y:S04]  /*0070*/  SHFL.IDX PT, R3, R0, RZ, 0x1f ;  /* 0x00001fff00037589 */ /* 0x000e2800000e0000 */
[----:B------:R2:W3:Y:S01]  /*0080*/  SHFL.IDX PT, R9, R2, RZ, 0x1f ;  /* 0x00001fff02097589 */ /* 0x0004e200000e0000 */
[----:B0-----:R-:W-:-:S13]  /*0090*/  ISETP.NE.OR P0, PT, R3, RZ, !P0 ;  /* 0x000000ff0300720c */ /* 0x001fda0004705670 */
[----:B-123--:R-:W-:Y:S05]  /*00a0*/  @P0 BRA `(.L_x_1) ;  /* 0x0000000000200947 */ /* 0x00efea0003800000 */
[----:B------:R-:W-:Y:S02]  /*00b0*/  ULDC.64 UR4, c[0x0][0x198] ;  /* 0x0000660000047ab9 */ /* 0x000fe40000000a00 */
[----:B------:R-:W-:Y:S02]  /*00c0*/  UIADD3 UR6, UP0, UR4, 0xf0, URZ ;  /* 0x000000f004067890 */ /* 0x000fe4000ff1e03f */
[----:B------:R-:W-:Y:S02]  /*00d0*/  UIADD3 UR4, UP1, UR4, 0x1f0, URZ ;  /* 0x000001f004047890 */ /* 0x000fe4000ff3e03f */
[----:B------:R-:W-:Y:S02]  /*00e0*/  UIADD3.X UR7, URZ, UR5, URZ, UP0, !UPT ;  /* 0x000000053f077290 */ /* 0x000fe400087fe43f */
[----:B------:R-:W-:-:S07]  /*00f0*/  UIADD3.X UR5, URZ, UR5, URZ, UP1, !UPT ;  /* 0x000000053f057290 */ /* 0x000fce0008ffe43f */
[----:B------:R0:W-:Y:S02]  /*0100*/  UTMACCTL.PF [UR6] ;  /* 0x00000000060079b9 */ /* 0x0001e40008040000 */
[----:B------:R0:W-:Y:S02]  /*0110*/  UTMACCTL.PF [UR4] ;  /* 0x00000000040079b9 */ /* 0x0001e40008040000 */
[----:B0-----:R-:W-:Y:S01]  /*0120*/  NOP ;  /* 0x0000000000007918 */ /* 0x001fe20000000000 */
.L_x_1:
[----:B------:R-:W-:Y:S05]  /*0130*/  BSYNC B0 ;  /* 0x0000000000007941 */ /* 0x000fea0003800000 */
.L_x_0:
[----:B------:R-:W0:Y:S01]  /*0140*/  SHFL.IDX PT, R0, R0, RZ, 0x1f ;  /* 0x00001fff00007589 */ /* 0x000e2200000e0000 */
[----:B------:R-:W-:Y:S02]  /*0150*/  SHF.R.S32.HI R5, RZ, 0x1f, R10 ;  /* 0x0000001fff057819 */ /* 0x000fe4000001140a */
[----:B------:R-:W-:Y:S01]  /*0160*/  I2FP.F32.U32 R6, R11 ;  /* 0x0000000b00067245 */ /* 0x000fe20000201000 */
[----:B------:R-:W1:Y:S01]  /*0170*/  S2R R13, SR_CTAID.Y ;  /* 0x00000000000d7919 */ /* 0x000e620000002600 */
[----:B------:R-:W-:-:S04]  /*0180*/  LEA.HI R5, R5, R10, RZ, 0x7 ;  /* 0x0000000a05057211 */ /* 0x000fc800078f38ff */
[----:B------:R-:W-:-:S05]  /*0190*/  LOP3.LUT R5, R5, 0xffffff80, RZ, 0xc0, !PT ;  /* 0xffffff8005057812 */ /* 0x000fca00078ec0ff */
[----:B------:R-:W-:-:S05]  /*01a0*/  IMAD.IADD R17, R10, 0x1, -R5 ;  /* 0x000000010a117824 */ /* 0x000fca00078e0a05 */
[----:B------:R-:W-:-:S04]  /*01b0*/  SHF.R.S32.HI R2, RZ, 0x1f, R17 ;  /* 0x0000001fff027819 */ /* 0x000fc80000011411 */
[----:B------:R-:W-:Y:S02]  /*01c0*/  LEA.HI R2, R2, R17, RZ, 0x3 ;  /* 0x0000001102027211 */ /* 0x000fe400078f18ff */
[----:B0-----:R-:W-:Y:S02]  /*01d0*/  ISETP.NE.AND P0, PT, R0, RZ, PT ;  /* 0x000000ff0000720c */ /* 0x001fe40003f05270 */
[--C-:B------:R-:W-:Y:S02]  /*01e0*/  SHF.R.S32.HI R4, RZ, 0x3, R2.reuse ;  /* 0x00000003ff047819 */ /* 0x100fe40000011402 */
[----:B------:R-:W-:Y:S02]  /*01f0*/  SHF.R.S32.HI R5, RZ, 0x1f, R2 ;  /* 0x0000001fff057819 */ /* 0x000fe40000011402 */
[----:B------:R-:W-:-:S07]  /*0200*/  SHF.R.S32.HI R7, RZ, 0x1f, R0 ;  /* 0x0000001fff077819 */ /* 0x000fce0000011400 */
[----:B-1----:R-:W-:Y:S05]  /*0210*/  @P0 BRA `(.L_x_2) ;  /* 0x00000000008c0947 */ /* 0x002fea0003800000 */
[----:B------:R-:W-:Y:S01]  /*0220*/  ELECT P0, URZ, PT ;  /* 0x00000000003f782f */ /* 0x000fe20003800000 */
[----:B------:R-:W-:-:S12]  /*0230*/  BSSY B0, `(.L_x_2) ;  /* 0x0000021000007945 */ /* 0x000fd80003800000 */
[----:B------:R-:W-:Y:S05]  /*0240*/  @!P0 BRA `(.L_x_3) ;  /* 0x00000000007c8947 */ /* 0x000fea0003800000 */
[----:B------:R-:W0:Y:S01]  /*0250*/  S2UR UR8, SR_CgaCtaId ;  /* 0x00000000000879c3 */ /* 0x000e220000008800 */
[----:B------:R-:W-:Y:S01]  /*0260*/  UMOV UR4, 0x400 ;  /* 0x0000040000047882 */ /* 0x000fe20000000000 */
[----:B------:R-:W-:Y:S01]  /*0270*/  UMOV UR5, 0x1 ;  /* 0x0000000100057882 */ /* 0x000fe20000000000 */
[----:B------:R-:W-:Y:S02]  /*0280*/  UMOV UR6, 0x2 ;  /* 0x0000000200067882 */ /* 0x000fe40000000000 */
[----:B------:R-:W-:-:S04]  /*0290*/  UIADD3 UR6, -UR6, 0x100000, URZ ;  /* 0x0010000006067890 */ /* 0x000fc8000fffe13f */
[----:B------:R-:W-:Y:S02]  /*02a0*/  USHF.L.U32 UR7, UR6, 0xb, URZ ;  /* 0x0000000b06077899 */ /* 0x000fe4000800063f */
[----:B------:R-:W-:Y:S02]  /*02b0*/  USHF.L.U32 UR6, UR6, 0x1, URZ ;  /* 0x0000000106067899 */ /* 0x000fe4000800063f */
[----:B0-----:R-:W-:Y:S02]  /*02c0*/  ULEA UR8, UR8, UR4, 0x18 ;  /* 0x0000000408087291 */ /* 0x001fe4000f8ec03f */
[----:B------:R-:W-:-:S04]  /*02d0*/  UIADD3 UR4, -UR5, 0x100000, URZ ;  /* 0x0010000005047890 */ /* 0x000fc8000fffe13f */
[----:B------:R-:W-:Y:S02]  /*02e0*/  USHF.L.U32 UR5, UR4, 0xb, URZ ;  /* 0x0000000b04057899 */ /* 0x000fe4000800063f */
[----:B------:R-:W-:Y:S01]  /*02f0*/  USHF.L.U32 UR4, UR4, 0x1, URZ ;  /* 0x0000000104047899 */ /* 0x000fe2000800063f */
[----:B------:R-:W0:Y:S11]  /*0300*/  FENCE.VIEW.ASYNC.S ;  /* 0x00000000000073c6 */ /* 0x000e360000000000 */
[----:B0-----:R0:W1:Y:S01]  /*0310*/  SYNCS.EXCH.64 URZ, [UR8+0x36000], UR4 ;  /* 0x03600004083f75b2 */ /* 0x0010620008000100 */
[----:B------:R0:W2:Y:S01]  /*0320*/  SYNCS.EXCH.64 URZ, [UR8+0x36048], UR6 ;  /* 0x03604806083f75b2 */ /* 0x0000a20008000100 */
[----:B------:R0:W3:Y:S01]  /*0330*/  SYNCS.EXCH.64 URZ, [UR8+0x36008], UR4 ;  /* 0x03600804083f75b2 */ /* 0x0000e20008000100 */
[----:B------:R0:W4:Y:S01]  /*0340*/  SYNCS.EXCH.64 URZ, [UR8+0x36050], UR6 ;  /* 0x03605006083f75b2 */ /* 0x0001220008000100 */
[----:B------:R0:W0:Y:S01]  /*0350*/  SYNCS.EXCH.64 URZ, [UR8+0x36010], UR4 ;  /* 0x03601004083f75b2 */ /* 0x0000220008000100 */
        /* <DEDUP_REMOVED lines=13> */
[----:B------:R-:W-:Y:S01]  /*0430*/  NOP ;  /* 0x0000000000007918 */ /* 0x000fe20000000000 */
.L_x_3:
[----:B0-----:R-:W-:Y:S05]  /*0440*/  BSYNC B0 ;  /* 0x0000000000007941 */ /* 0x001fea0003800000 */
.L_x_2:
[----:B------:R-:W-:Y:S01]  /*0450*/  ULDC UR4, c[0x0][0x150] ;  /* 0x0000540000047ab9 */ /* 0x000fe20000000800 */
[----:B------:R-:W-:Y:S01]  /*0460*/  LEA.HI R5, R5, R4, RZ, 0x2 ;  /* 0x0000000405057211 */ /* 0x000fe200078f10ff */
[----:B------:R-:W-:Y:S01]  /*0470*/  FMUL R6, R6, UR4 ;  /* 0x0000000406067c20 */ /* 0x000fe20008400000 */
[----:B------:R-:W-:Y:S01]  /*0480*/  LEA.HI R7, R7, R0, RZ, 0x2 ;  /* 0x0000000007077211 */ /* 0x000fe200078f10ff */
[----:B------:R-:W-:Y:S01]  /*0490*/  ULDC UR4, c[0x0][0x154] ;  /* 0x0000550000047ab9 */ /* 0x000fe20000000800 */
[----:B------:R-:W-:Y:S01]  /*04a0*/  LOP3.LUT R5, R5, 0xfffffffc, RZ, 0xc0, !PT ;  /* 0xfffffffc05057812 */ /* 0x000fe200078ec0ff */
[----:B------:R-:W0:Y:S01]  /*04b0*/  LDC R12, c[0x0][0x140] ;  /* 0x00005000ff0c7b82 */ /* 0x000e220000000800 */
[----:B------:R-:W-:Y:S01]  /*04c0*/  LOP3.LUT R7, R7, 0x3ffffffc, RZ, 0xc0, !PT ;  /* 0x3ffffffc07077812 */ /* 0x000fe200078ec0ff */
[----:B------:R-:W5:Y:S01]  /*04d0*/  F2I.U32.TRUNC.NTZ R6, R6 ;  /* 0x0000000600067305 */ /* 0x000f62000020f000 */
[----:B------:R-:W-:Y:S01]  /*04e0*/  I2FP.F32.U32 R2, R13 ;  /* 0x0000000d00027245 */ /* 0x000fe20000201000 */
[----:B------:R-:W-:Y:S01]  /*04f0*/  IMAD.IADD R5, R4, 0x1, -R5 ;  /* 0x0000000104057824 */ /* 0x000fe200078e0a05 */
[----:B------:R-:W-:Y:S01]  /*0500*/  LOP3.LUT P0, RZ, R17, 0x7, RZ, 0xc0, !PT ;  /* 0x0000000711ff7812 */ /* 0x000fe2000780c0ff */
[----:B------:R-:W-:Y:S01]  /*0510*/  IMAD.IADD R0, R0, 0x1, -R7 ;  /* 0x0000000100007824 */ /* 0x000fe200078e0a07 */
[----:B------:R-:W-:Y:S01]  /*0520*/  ISETP.NE.AND P3, PT, R9, 0x1, PT ;  /* 0x000000010900780c */ /* 0x000fe20003f65270 */
[----:B------:R-:W-:Y:S01]  /*0530*/  FMUL R8, R2, UR4 ;  /* 0x0000000402087c20 */ /* 0x000fe20008400000 */
[----:B------:R-:W-:Y:S01]  /*0540*/  ULDC UR4, c[0x0][0x144] ;  /* 0x0000510000047ab9 */ /* 0x000fe20000000800 */
[----:B------:R-:W-:Y:S01]  /*0550*/  IMAD R5, R0, 0x4, R5 ;  /* 0x0000000400057824 */ /* 0x000fe200078e0205 */
[----:B------:R-:W-:Y:S01]  /*0560*/  NOP ;  /* 0x0000000000007918 */ /* 0x000fe20000000000 */
[----:B------:R-:W-:-:S02]  /*0570*/  NOP ;  /* 0x0000000000007918 */ /* 0x000fc40000000000 */
[----:B------:R-:W1:Y:S01]  /*0580*/  F2I.U32.TRUNC.NTZ R8, R8 ;  /* 0x0000000800087305 */ /* 0x000e62000020f000 */
[----:B------:R-:W-:Y:S01]  /*0590*/  LEA.HI R0, R5, R5, RZ, 0x1 ;  /* 0x0000000505007211 */ /* 0x000fe200078f08ff */
[----:B-----5:R-:W-:-:S03]  /*05a0*/  IMAD.MOV R2, RZ, RZ, -R6 ;  /* 0x000000ffff027224 */ /* 0x020fc600078e0a06 */
[----:B------:R-:W-:Y:S01]  /*05b0*/  LOP3.LUT R0, R0, 0xfffffffe, RZ, 0xc0, !PT ;  /* 0xfffffffe00007812 */ /* 0x000fe200078ec0ff */
[----:B------:R-:W-:Y:S01]  /*05c0*/  IMAD R7, R2, UR4, R11 ;  /* 0x0000000402077c24 */ /* 0x000fe2000f8e020b */
[----:B------:R-:W-:Y:S01]  /*05d0*/  ULDC UR4, c[0x0][0x148] ;  /* 0x0000520000047ab9 */ /* 0x000fe20000000800 */
[C---:B------:R-:W-:Y:S01]  /*05e0*/  IMAD.SHL.U32 R2, R5.reuse, 0x4, RZ ;  /* 0x0000000405027824 */ /* 0x040fe200078e00ff */
[----:B0-----:R-:W-:Y:S01]  /*05f0*/  ISETP.EQ.U32.AND P1, PT, R12, 0x1, PT ;  /* 0x000000010c00780c */ /* 0x001fe20003f22070 */
[----:B------:R-:W-:-:S03]  /*0600*/  IMAD.IADD R0, R5, 0x1, -R0 ;  /* 0x0000000105007824 */ /* 0x000fc600078e0a00 */
[----:B------:R-:W-:Y:S01]  /*0610*/  LOP3.LUT R2, R5, 0xc, R2, 0x78, !PT ;  /* 0x0000000c05027812 */ /* 0x000fe200078e7802 */
[----:B-1----:R-:W-:Y:S01]  /*0620*/  IMAD.MOV R6, RZ, RZ, -R8 ;  /* 0x000000ffff067224 */ /* 0x002fe200078e0a08 */
[----:B------:R-:W-:Y:S02]  /*0630*/  ISETP.NE.AND P4, PT, R0, R7, PT ;  /* 0x000000070000720c */ /* 0x000fe40003f85270 */
[----:B------:R-:W-:Y:S01]  /*0640*/  SHF.R.S32.HI R0, RZ, 0x1f, R3 ;  /* 0x0000001fff007819 */ /* 0x000fe20000011403 */
[----:B------:R-:W-:Y:S01]  /*0650*/  IMAD R5, R6, UR4, R13 ;  /* 0x0000000406057c24 */ /* 0x000fe2000f8e020d */
[----:B------:R-:W-:Y:S02]  /*0660*/  ISETP.LT.U32.AND P0, PT, R2, 0x2, !P0 ;  /* 0x000000020200780c */ /* 0x000fe40004701070 */
[----:B------:R-:W-:-:S04]  /*0670*/  LEA.HI R0, R0, R3, RZ, 0x2 ;  /* 0x0000000300007211 */ /* 0x000fc800078f10ff */
[----:B------:R-:W-:-:S03]  /*0680*/  LOP3.LUT R0, R0, 0xfffffffc, RZ, 0xc0, !PT ;  /* 0xfffffffc00007812 */ /* 0x000fc600078ec0ff */
[----:B------:R-:W-:Y:S02]  /*0690*/  @P4 LEA.HI R4, R2, R2, RZ, 0x1 ;  /* 0x0000000202044211 */ /* 0x000fe400078f08ff */
[----:B------:R-:W-:Y:S02]  /*06a0*/  IMAD.IADD R8, R3, 0x1, -R0 ;  /* 0x0000000103087824 */ /* 0x000fe400078e0a00 */
[----:B------:R-:W-:-:S03]  /*06b0*/  @P4 SHF.R.S32.HI R4, RZ, 0x1, R4 ;  /* 0x00000001ff044819 */ /* 0x000fc60000011404 */
[----:B------:R-:W-:Y:S02]  /*06c0*/  LOP3.LUT P2, RZ, R9, R8, RZ, 0xfc, !PT ;  /* 0x0000000809ff7212 */ /* 0x000fe4000784fcff */
[----:B------:R-:W-:Y:S01]  /*06d0*/  @P4 ISETP.NE.AND P5, PT, R4, R5, PT ;  /* 0x000000050400420c */ /* 0x000fe20003fa5270 */
[----:B------:R-:W-:Y:S01]  /*06e0*/  IMAD.MOV.U32 R4, RZ, RZ, 0x1 ;  /* 0x00000001ff047424 */ /* 0x000fe200078e00ff */
[----:B------:R-:W-:Y:S02]  /*06f0*/  SEL R3, RZ, 0x1, P2 ;  /* 0x00000001ff037807 */ /* 0x000fe40001000000 */
[----:B------:R-:W-:Y:S02]  /*0700*/  SEL R5, RZ, 0x1, !P0 ;  /* 0x00000001ff057807 */ /* 0x000fe40004000000 */
[----:B------:R-:W-:Y:S02]  /*0710*/  @P4 SEL R4, RZ, 0x1, P5 ;  /* 0x00000001ff044807 */ /* 0x000fe40002800000 */
[----:B------:R-:W-:-:S02]  /*0720*/  SEL R3, R3, 0x2, P3 ;  /* 0x0000000203037807 */ /* 0x000fc40001800000 */
[----:B------:R-:W-:Y:S01]  /*0730*/  LOP3.LUT R4, R4, R5, RZ, 0xc0, !PT ;  /* 0x0000000504047212 */ /* 0x000fe200078ec0ff */
[----:B------:R-:W-:Y:S06]  /*0740*/  @!P1 BRA `(.L_x_4) ;  /* 0x0000000000089947 */ /* 0x000fec0003800000 */
[----:B--234-:R-:W-:Y:S01]  /*0750*/  UCGABAR_ARV ;  /* 0x00000000000079c7 */ /* 0x01cfe20008000000 */
[----:B------:R-:W-:Y:S05]  /*0760*/  BRA `(.L_x_5) ;  /* 0x0000000000047947 */ /* 0x000fea0003800000 */
.L_x_4:
[----:B--234-:R-:W-:Y:S01]  /*0770*/  NOP ;  /* 0x0000000000007918 */ /* 0x01cfe20000000000 */
.L_x_5:
[----:B------:R-:W-:Y:S01]  /*0780*/  ULDC.64 UR4, c[0x0][0x598] ;  /* 0x0001660000047ab9 */ /* 0x000fe20000000a00 */
[----:B------:R-:W-:Y:S01]  /*0790*/  ULDC.64 UR12, c[0x0][0x208] ;  /* 0x00008200000c7ab9 */ /* 0x000fe20000000a00 */
[----:B------:R-:W-:-:S04]  /*07a0*/  ISETP.NE.U32.AND P0, PT, RZ, UR4, PT ;  /* 0x00000004ff007c0c */ /* 0x000fc8000bf05070 */
[----:B------:R-:W-:-:S13]  /*07b0*/  ISETP.NE.AND.EX P0, PT, RZ, UR5, PT, P0 ;  /* 0x00000005ff007c0c */ /* 0x000fda000bf05300 */
[----:B------:R-:W-:Y:S05]  /*07c0*/  @!P0 BRA `(.L_x_6) ;  /* 0x00000000001c8947 */ /* 0x000fea0003800000 */
[----:B------:R-:W0:Y:S02]  /*07d0*/  LDC.64 R6, c[0x0][0x598] ;  /* 0x00016600ff067b82 */ /* 0x000e240000000a00 */
[----:B0-----:R-:W2:Y:S02]  /*07e0*/  LDG.E.64 R6, desc[UR12][R6.64] ;  /* 0x0000000c06067981 */ /* 0x001ea4000c1e1b00 */
[----:B--2---:R-:W-:-:S04]  /*07f0*/  ISETP.NE.U32.AND P0, PT, R6, RZ, PT ;  /* 0x000000ff0600720c */ /* 0x004fc80003f05070 */
[----:B------:R-:W-:-:S13]  /*0800*/  ISETP.NE.AND.EX P0, PT, R7, RZ, PT, P0 ;  /* 0x000000ff0700720c */ /* 0x000fda0003f05300 */
[----:B------:R-:W-:Y:S05]  /*0810*/  @!P0 BRA `(.L_x_6) ;  /* 0x0000000000088947 */ /* 0x000fea0003800000 */
[----:B------:R0:W5:Y:S01]  /*0820*/  LD.E R0, desc[UR12][R6.64] ;  /* 0x0000000c06007980 */ /* 0x000162000c101900 */
[----:B------:R-:W-:Y:S05]  /*0830*/  BRA `(.L_x_7) ;  /* 0x0000000000207947 */ /* 0x000fea0003800000 */
.L_x_6:
[----:B------:R-:W-:Y:S02]  /*0840*/  ULDC.64 UR4, c[0x0][0x588] ;  /* 0x0001620000047ab9 */ /* 0x000fe40000000a00 */
[----:B------:R-:W-:-:S04]  /*0850*/  ISETP.NE.U32.AND P0, PT, RZ, UR4, PT ;  /* 0x00000004ff007c0c */ /* 0x000fc8000bf05070 */
[----:B------:R-:W-:-:S13]  /*0860*/  ISETP.NE.AND.EX P0, PT, RZ, UR5, PT, P0 ;  /* 0x00000005ff007c0c */ /* 0x000fda000bf05300 */
[----:B------:R-:W-:Y:S05]  /*0870*/  @!P0 BRA `(.L_x_8) ;  /* 0x00000000000c8947 */ /* 0x000fea0003800000 */
[----:B------:R-:W0:Y:S02]  /*0880*/  LDC.64 R6, c[0x0][0x588] ;  /* 0x00016200ff067b82 */ /* 0x000e240000000a00 */
[----:B0-----:R1:W5:Y:S01]  /*0890*/  LDG.E R0, desc[UR12][R6.64] ;  /* 0x0000000c06007981 */ /* 0x001362000c1e1900 */
[----:B------:R-:W-:Y:S05]  /*08a0*/  BRA `(.L_x_7) ;  /* 0x0000000000047947 */ /* 0x000fea0003800000 */
.L_x_8:
[----:B------:R-:W2:Y:S02]  /*08b0*/  LDC R0, c[0x0][0x580] ;  /* 0x00016000ff007b82 */ /* 0x000ea40000000800 */
.L_x_7:
[----:B------:R-:W-:Y:S02]  /*08c0*/  ULDC.64 UR4, c[0x0][0x5a0] ;  /* 0x0001680000047ab9 */ /* 0x000fe40000000a00 */
[----:B------:R-:W-:-:S04]  /*08d0*/  ISETP.NE.U32.AND P0, PT, RZ, UR4, PT ;  /* 0x00000004ff007c0c */ /* 0x000fc8000bf05070 */
[----:B------:R-:W-:-:S13]  /*08e0*/  ISETP.NE.AND.EX P0, PT, RZ, UR5, PT, P0 ;  /* 0x00000005ff007c0c */ /* 0x000fda000bf05300 */
[----:B------:R-:W-:Y:S05]  /*08f0*/  @!P0 BRA `(.L_x_9) ;  /* 0x00000000001c8947 */ /* 0x000fea0003800000 */
[----:B01----:R-:W0:Y:S02]  /*0900*/  LDC.64 R6, c[0x0][0x5a0] ;  /* 0x00016800ff067b82 */ /* 0x003e240000000a00 */
[----:B0-----:R-:W3:Y:S02]  /*0910*/  LDG.E.64 R6, desc[UR12][R6.64] ;  /* 0x0000000c06067981 */ /* 0x001ee4000c1e1b00 */
[----:B---3--:R-:W-:-:S04]  /*0920*/  ISETP.NE.U32.AND P0, PT, R6, RZ, PT ;  /* 0x000000ff0600720c */ /* 0x008fc80003f05070 */
[----:B------:R-:W-:-:S13]  /*0930*/  ISETP.NE.AND.EX P0, PT, R7, RZ, PT, P0 ;  /* 0x000000ff0700720c */ /* 0x000fda0003f05300 */
[----:B------:R-:W-:Y:S05]  /*0940*/  @!P0 BRA `(.L_x_9) ;  /* 0x0000000000088947 */ /* 0x000fea0003800000 */
[----:B------:R0:W5:Y:S01]  /*0950*/  LD.E R14, desc[UR12][R6.64] ;  /* 0x0000000c060e7980 */ /* 0x000162000c101900 */
[----:B------:R-:W-:Y:S05]  /*0960*/  BRA `(.L_x_10) ;  /* 0x0000000000207947 */ /* 0x000fea0003800000 */
.L_x_9:
[----:B------:R-:W-:Y:S02]  /*0970*/  ULDC.64 UR4, c[0x0][0x590] ;  /* 0x0001640000047ab9 */ /* 0x000fe40000000a00 */
[----:B------:R-:W-:-:S04]  /*0980*/  ISETP.NE.U32.AND P0, PT, RZ, UR4, PT ;  /* 0x00000004ff007c0c */ /* 0x000fc8000bf05070 */
[----:B------:R-:W-:-:S13]  /*0990*/  ISETP.NE.AND.EX P0, PT, RZ, UR5, PT, P0 ;  /* 0x00000005ff007c0c */ /* 0x000fda000bf05300 */
[----:B------:R-:W-:Y:S05]  /*09a0*/  @!P0 BRA `(.L_x_11) ;  /* 0x00000000000c8947 */ /* 0x000fea0003800000 */
[----:B------:R-:W3:Y:S02]  /*09b0*/  LDC.64 R14, c[0x0][0x590] ;  /* 0x00016400ff0e7b82 */ /* 0x000ee40000000a00 */
[----:B---3--:R3:W5:Y:S01]  /*09c0*/  LDG.E R14, desc[UR12][R14.64] ;  /* 0x0000000c0e0e7981 */ /* 0x008762000c1e1900 */
[----:B------:R-:W-:Y:S05]  /*09d0*/  BRA `(.L_x_10) ;  /* 0x0000000000047947 */ /* 0x000fea0003800000 */
.L_x_11:
[----:B------:R-:W4:Y:S02]  /*09e0*/  LDC R14, c[0x0][0x584] ;  /* 0x00016100ff0e7b82 */ /* 0x000f240000000800 */
.L_x_10:
[----:B------:R-:W1:Y:S08]  /*09f0*/  LDC R5, c[0x0][0x3c4] ;  /* 0x0000f100ff057b82 */ /* 0x000e700000000800 */
[----:B------:R-:W2:Y:S01]  /*0a00*/  LDC.64 R18, c[0x0][0x3c8] ;  /* 0x0000f200ff127b82 */ /* 0x000ea20000000a00 */
[----:B-1----:R-:W-:-:S05]  /*0a10*/  VIADD R5, R5, 0x1f ;  /* 0x0000001f05057836 */ /* 0x002fca0000000000 */
[----:B0-----:R-:W-:-:S04]  /*0a20*/  SHF.R.S32.HI R6, RZ, 0x1f, R5 ;  /* 0x0000001fff067819 */ /* 0x001fc80000011405 */
[----:B------:R-:W-:-:S04]  /*0a30*/  LEA.HI R6, R6, R5, RZ, 0x5 ;  /* 0x0000000506067211 */ /* 0x000fc800078f28ff */
[----:B------:R-:W-:-:S05]  /*0a40*/  SHF.R.S32.HI R7, RZ, 0x5, R6 ;  /* 0x00000005ff077819 */ /* 0x000fca0000011406 */
[----:B--2---:R-:W-:-:S04]  /*0a50*/  IMAD R6, R7, R18, RZ ;  /* 0x0000001207067224 */ /* 0x004fc800078e02ff */
[----:B------:R-:W-:Y:S01]  /*0a60*/  IMAD R5, R6, R19, RZ ;  /* 0x0000001306057224 */ /* 0x000fe200078e02ff */
[----:B------:R-:W-:Y:S06]  /*0a70*/  @!P1 BRA `(.L_x_12) ;  /* 0x00000000000c9947 */ /* 0x000fec0003800000 */
[----:B------:R-:W-:Y:S01]  /*0a80*/  UCGABAR_WAIT ;  /* 0x0000000000007dc7 */ /* 0x000fe20008000000 */
[----:B------:R-:W-:Y:S01]  /*0a90*/  CCTL.IVALL ;  /* 0x00000000ff00798f */ /* 0x000fe20002000000 */
[----:B------:R-:W-:Y:S05]  /*0aa0*/  BRA `(.L_x_13) ;  /* 0x0000000000047947 */ /* 0x000fea0003800000 */
.L_x_12:
[----:B------:R-:W-:Y:S06]  /*0ab0*/  BAR.SYNC.DEFER_BLOCKING 0x0 ;  /* 0x0000000000007b1d */ /* 0x000fec0000010000 */
.L_x_13:
[----:B------:R-:W-:-:S13]  /*0ac0*/  ISETP.NE.AND P0, PT, R9, RZ, PT ;  /* 0x000000ff0900720c */ /* 0x000fda0003f05270 */
[----:B------:R-:W-:Y:S05]  /*0ad0*/  @!P0 BRA `(.L_x_14) ;  /* 0x0000005400c88947 */ /* 0x000fea0003800000 */
[----:B------:R-:W-:-:S13]  /*0ae0*/  ISETP.NE.AND P0, PT, R9, 0x1, PT ;  /* 0x000000010900780c */ /* 0x000fda0003f05270 */
[----:B------:R-:W-:Y:S05]  /*0af0*/  @P0 EXIT ;  /* 0x000000000000094d */ /* 0x000fea0003800000 */
[----:B------:R-:W-:Y:S01]  /*0b00*/  ISETP.GE.AND P0, PT, R5, 0x1, PT ;  /* 0x000000010500780c */ /* 0x000fe20003f06270 */
[----:B------:R-:W-:Y:S01]  /*0b10*/  UMOV UR4, URZ ;  /* 0x0000003f00047c82 */ /* 0x000fe20008000000 */
[----:B------:R-:W-:Y:S02]  /*0b20*/  CS2R R54, SRZ ;  /* 0x0000000000367805 */ /* 0x000fe4000001ff00 */
[----:B------:R-:W-:Y:S02]  /*0b30*/  CS2R R56, SRZ ;  /* 0x0000000000387805 */ /* 0x000fe4000001ff00 */
[----:B------:R-:W-:Y:S02]  /*0b40*/  CS2R R58, SRZ ;  /* 0x00000000003a7805 */ /* 0x000fe4000001ff00 */
[----:B------:R-:W-:Y:S02]  /*0b50*/  CS2R R60, SRZ ;  /* 0x00000000003c7805 */ /* 0x000fe4000001ff00 */
[----:B------:R-:W-:-:S02]  /*0b60*/  CS2R R62, SRZ ;  /* 0x00000000003e7805 */ /* 0x000fc4000001ff00 */
[----:B------:R-:W-:Y:S02]  /*0b70*/  CS2R R64, SRZ ;  /* 0x0000000000407805 */ /* 0x000fe4000001ff00 */
        /* <DEDUP_REMOVED lines=25> */
[----:B------:R-:W-:Y:S01]  /*0d10*/  CS2R R52, SRZ ;  /* 0x0000000000347805 */ /* 0x000fe2000001ff00 */
[----:B------:R-:W-:Y:S06]  /*0d20*/  @!P0 BRA `(.L_x_15) ;  /* 0x0000000000e88947 */ /* 0x000fec0003800000 */
[----:B------:R-:W-:-:S04]  /*0d30*/  LOP3.LUT R6, R3, 0x1, RZ, 0xfc, !PT ;  /* 0x0000000103067812 */ /* 0x000fc800078efcff */
[----:B------:R-:W-:-:S13]  /*0d40*/  ISETP.NE.AND P1, PT, R6, 0x3, PT ;  /* 0x000000030600780c */ /* 0x000fda0003f25270 */
[----:B------:R-:W-:Y:S05]  /*0d50*/  @!P1 BRA `(.L_x_16) ;  /* 0x0000000000049947 */ /* 0x000fea0003800000 */
[----:B------:R-:W-:Y:S01]  /*0d60*/  BPT.TRAP 0x1 ;  /* 0x000000040000795c */ /* 0x000fe20000300000 */
.L_x_16:
[----:B------:R-:W0:Y:S01]  /*0d70*/  S2UR UR5, SR_CgaCtaId ;  /* 0x00000000000579c3 */ /* 0x000e220000008800 */
[----:B------:R-:W-:Y:S01]  /*0d80*/  SHF.L.U32 R6, RZ, 0x1f, RZ ;  /* 0x0000001fff067819 */ /* 0x000fe200000006ff */
[----:B------:R-:W-:Y:S02]  /*0d90*/  UMOV UR4, 0x400 ;  /* 0x0000040000047882 */ /* 0x000fe40000000000 */
[----:B0-----:R-:W-:-:S12]  /*0da0*/  ULEA UR4, UR5, UR4, 0x18 ;  /* 0x0000000405047291 */ /* 0x001fd8000f8ec03f */
.L_x_17:
[----:B0-----:R-:W-:-:S04]  /*0db0*/  IMAD.U32 R7, RZ, RZ, UR4 ;  /* 0x00000004ff077e24 */ /* 0x001fc8000f8e00ff */
[----:B------:R0:W1:Y:S03]  /*0dc0*/  SYNCS.PHASECHK.TRANS64.TRYWAIT P1, [R7+URZ+0x36000], R6 ;  /* 0x03600006070075a7 */ /* 0x000066000802017f */
[----:B-1----:R-:W-:Y:S05]  /*0dd0*/  @!P1 NANOSLEEP.SYNCS 0x989680 ;  /* 0x009896800000995d */ /* 0x002fea0003900000 */
[----:B------:R-:W1:Y:S02]  /*0de0*/  @!P1 SYNCS.PHASECHK.TRANS64 P1, [R7+URZ+0x36000], R6 ;  /* 0x03600006070095a7 */ /* 0x000e64000802007f */
[----:B-1----:R-:W-:Y:S05]  /*0df0*/  @!P1 BRA `(.L_x_17) ;  /* 0xfffffffc00ec9947 */ /* 0x002fea000383ffff */
[----:B------:R-:W-:Y:S01]  /*0e00*/  UIADD3 UR5, UR4, 0x24000, URZ ;  /* 0x0002400004057890 */ /* 0x000fe2000fffe03f */
[----:B------:R-:W-:Y:S01]  /*0e10*/  WARPGROUP.ARRIVE ;  /* 0x00000000000079c5 */ /* 0x000fe20000000000 */
[----:B------:R-:W-:Y:S02]  /*0e20*/  USHF.R.U32.HI UR4, URZ, 0x4, UR4 ;  /* 0x000000043f047899 */ /* 0x000fe40008011604 */
[----:B------:R-:W-:Y:S02]  /*0e30*/  USHF.R.U32.HI UR5, URZ, 0x4, UR5 ;  /* 0x000000043f057899 */ /* 0x000fe40008011605 */
[----:B------:R-:W-:Y:S02]  /*0e40*/  ULOP3.LUT UR4, UR4, 0x3fff, URZ, 0xc0, !UPT ;  /* 0x00003fff04047892 */ /* 0x000fe4000f8ec03f */
[----:B------:R-:W-:Y:S02]  /*0e50*/  ULOP3.LUT UR5, UR5, 0x3fff, URZ, 0xc0, !UPT ;  /* 0x00003fff05057892 */ /* 0x000fe4000f8ec03f */
[----:B------:R-:W-:-:S02]  /*0e60*/  ULOP3.LUT UR9, UR4, 0x10000, URZ, 0xfc, !UPT ;  /* 0x0001000004097892 */ /* 0x000fc4000f8efc3f */
[----:B------:R-:W-:Y:S02]  /*0e70*/  ULOP3.LUT UR10, UR5, 0x10000, URZ, 0xfc, !UPT ;  /* 0x00010000050a7892 */ /* 0x000fe4000f8efc3f */
[----:B------:R-:W-:Y:S01]  /*0e80*/  UIADD3 UR8, UR9, 0x200, URZ ;  /* 0x0000020009087890 */ /* 0x000fe2000fffe03f */
[----:B------:R-:W-:Y:S02]  /*0e90*/  UMOV UR5, 0x40000040 ;  /* 0x4000004000057882 */ /* 0x000fe40000000000 */
[----:B------:R-:W-:Y:S01]  /*0ea0*/  UMOV UR4, UR9 ;  /* 0x0000000900047c82 */ /* 0x000fe20008000000 */
[----:B------:R-:W-:Y:S01]  /*0eb0*/  UMOV UR7, 0x40000040 ;  /* 0x4000004000077882 */ /* 0x000fe20000000000 */
[----:B------:R-:W-:Y:S02]  /*0ec0*/  UMOV UR6, UR10 ;  /* 0x0000000a00067c82 */ /* 0x000fe40008000000 */
[----:B------:R-:W-:Y:S01]  /*0ed0*/  HGMMA.64x64x8.F32.TF32 R56, gdesc[UR4], RZ, !UPT ;  /* 0x04e00000043879f0 */ /* 0x000fe2000c7028ff */
[----:B------:R-:W-:Y:S01]  /*0ee0*/  UMOV UR4, UR8 ;  /* 0x0000000800047c82 */ /* 0x000fe20008000000 */
[----:B------:R-:W-:Y:S01]  /*0ef0*/  UMOV UR5, 0x40000040 ;  /* 0x4000004000057882 */ /* 0x000fe20000000000 */
[----:B------:R-:W-:Y:S01]  /*0f00*/  UIADD3 UR8, UR9, 0x202, URZ ;  /* 0x0000020209087890 */ /* 0x000fe2000fffe03f */
[----:B------:R-:W-:Y:S01]  /*0f10*/  HGMMA.64x64x8.F32.TF32 R24, gdesc[UR4], RZ, !UPT ;  /* 0x04e00000041879f0 */ /* 0x000fe2000c7028ff */
[----:B------:R-:W-:-:S02]  /*0f20*/  UIADD3 UR4, UR9, 0x2, URZ ;  /* 0x0000000209047890 */ /* 0x000fc4000fffe03f */
[----:B------:R-:W-:Y:S01]  /*0f30*/  UIADD3 UR6, UR10, 0x2, URZ ;  /* 0x000000020a067890 */ /* 0x000fe2000fffe03f */
[----:B------:R-:W-:Y:S01]  /*0f40*/  UMOV UR5, 0x40000040 ;  /* 0x4000004000057882 */ /* 0x000fe20000000000 */
[----:B------:R-:W-:-:S07]  /*0f50*/  UMOV UR7, 0x40000040 ;  /* 0x4000004000077882 */ /* 0x000fce0000000000 */
[----:B------:R-:W-:Y:S01]  /*0f60*/  HGMMA.64x64x8.F32.TF32 R56, gdesc[UR4], R56 ;  /* 0x04e00000043879f0 */ /* 0x000fe20008702838 */
[----:B------:R-:W-:Y:S01]  /*0f70*/  UMOV UR4, UR8 ;  /* 0x0000000800047c82 */ /* 0x000fe20008000000 */
[----:B------:R-:W-:Y:S01]  /*0f80*/  UMOV UR5, 0x40000040 ;  /* 0x4000004000057882 */ /* 0x000fe20000000000 */
[----:B------:R-:W-:Y:S01]  /*0f90*/  UIADD3 UR8, UR9, 0x204, URZ ;  /* 0x0000020409087890 */ /* 0x000fe2000fffe03f */
[----:B------:R-:W-:Y:S01]  /*0fa0*/  HGMMA.64x64x8.F32.TF32 R24, gdesc[UR4], R24 ;  /* 0x04e00000041879f0 */ /* 0x000fe20008702818 */
[----:B------:R-:W-:Y:S02]  /*0fb0*/  UIADD3 UR4, UR9, 0x4, URZ ;  /* 0x0000000409047890 */ /* 0x000fe4000fffe03f */
        /* <DEDUP_REMOVED lines=14> */
[----:B------:R-:W-:Y:S02]  /*10a0*/  UMOV UR5, 0x40000040 ;  /* 0x4000004000057882 */ /* 0x000fe40000000000 */
[----:B------:R-:W-:Y:S01]  /*10b0*/  HGMMA.64x64x8.F32.TF32 R24, gdesc[UR4], R24, gsb0 ;  /* 0x04e00000041879f0 */ /* 0x000fe20008002818 */
[----:B------:R-:W-:-:S05]  /*10c0*/  UMOV UR4, 0x1 ;  /* 0x0000000100047882 */ /* 0x000fca0000000000 */
.L_x_15:
[----:B0-----:R-:W-:-:S05]  /*10d0*/  VIMNMX R6, R5, 0x1, PT ;  /* 0x0000000105067848 */ /* 0x001fca0003fe0100 */
[----:B------:R-:W-:-:S05]  /*10e0*/  IMAD.IADD R6, R5, 0x1, -R6 ;  /* 0x0000000105067824 */ /* 0x000fca00078e0a06 */
[----:B------:R-:W-:-:S13]  /*10f0*/  ISETP.GE.AND P1, PT, R6, 0x1, PT ;  /* 0x000000010600780c */ /* 0x000fda0003f26270 */
[----:B------:R-:W-:Y:S05]  /*1100*/  @!P1 BRA `(.L_x_18) ;  /* 0x00000004005c9947 */ /* 0x000fea0003800000 */
[----:B------:R-:W0:Y:S01]  /*1110*/  S2UR UR6, SR_CgaCtaId ;  /* 0x00000000000679c3 */ /* 0x000e220000008800 */
[----:B------:R-:W-:Y:S01]  /*1120*/  UMOV UR5, 0x400 ;  /* 0x0000040000057882 */ /* 0x000fe20000000000 */
[----:B------:R-:W-:Y:S01]  /*1130*/  LOP3.LUT R11, R3, 0x1, RZ, 0xfc, !PT ;  /* 0x00000001030b7812 */ /* 0x000fe200078efcff */
[----:B------:R-:W-:Y:S01]  /*1140*/  IMAD.MOV.U32 R10, RZ, RZ, RZ ;  /* 0x000000ffff0a7224 */ /* 0x000fe200078e00ff */
[----:B------:R-:W-:Y:S01]  /*1150*/  UISETP.NE.U32.AND UP0, UPT, UR4, URZ, UPT ;  /* 0x0000003f0400728c */ /* 0x000fe2000bf05070 */
[----:B------:R-:W-:Y:S02]  /*1160*/  IMAD.MOV.U32 R5, RZ, RZ, R6 ;  /* 0x000000ffff057224 */ /* 0x000fe400078e0006 */
[----:B------:R-:W-:Y:S01]  /*1170*/  IMAD.MOV.U32 R7, RZ, RZ, RZ ;  /* 0x000000ffff077224 */ /* 0x000fe200078e00ff */
[----:B0-----:R-:W-:-:S04]  /*1180*/  ULEA UR14, UR6, UR5, 0x18 ;  /* 0x00000005060e7291 */ /* 0x001fc8000f8ec03f */
[----:B------:R-:W-:Y:S02]  /*1190*/  UIADD3 UR6, UR14, 0x24000, URZ ;  /* 0x000240000e067890 */ /* 0x000fe4000fffe03f */
[----:B------:R-:W-:Y:S02]  /*11a0*/  USHF.R.U32.HI UR5, URZ, 0x4, UR14 ;  /* 0x000000043f057899 */ /* 0x000fe4000801160e */
[----:B------:R-:W-:Y:S02]  /*11b0*/  USHF.R.U32.HI UR6, URZ, 0x4, UR6 ;  /* 0x000000043f067899 */ /* 0x000fe40008011606 */
[----:B------:R-:W-:Y:S02]  /*11c0*/  ULOP3.LUT UR5, UR5, 0x3fff, URZ, 0xc0, !UPT ;  /* 0x00003fff05057892 */ /* 0x000fe4000f8ec03f */
[----:B------:R-:W-:Y:S02]  /*11d0*/  ULOP3.LUT UR6, UR6, 0x3fff, URZ, 0xc0, !UPT ;  /* 0x00003fff06067892 */ /* 0x000fe4000f8ec03f */
[----:B------:R-:W-:-:S02]  /*11e0*/  ULOP3.LUT UR15, UR5, 0x10000, URZ, 0xfc, !UPT ;  /* 0x00010000050f7892 */ /* 0x000fc4000f8efc3f */
[----:B------:R-:W-:-:S12]  /*11f0*/  ULOP3.LUT UR16, UR6, 0x10000, URZ, 0xfc, !UPT ;  /* 0x0001000006107892 */ /* 0x000fd8000f8efc3f */
.L_x_23:
[----:B------:R-:W-:-:S13]  /*1200*/  ISETP.NE.AND P2, PT, R11, 0x3, PT ;  /* 0x000000030b00780c */ /* 0x000fda0003f45270 */
[----:B------:R-:W-:Y:S05]  /*1210*/  @!P2 BRA `(.L_x_19) ;  /* 0x000000000004a947 */ /* 0x000fea0003800000 */
[----:B------:R-:W-:Y:S01]  /*1220*/  BPT.TRAP 0x1 ;  /* 0x000000040000795c */ /* 0x000fe20000300000 */
.L_x_19:
[----:B------:R-:W-:Y:S01]  /*1230*/  SHF.L.U32 R8, R10, 0x1f, RZ ;  /* 0x0000001f0a087819 */ /* 0x000fe200000006ff */
[----:B------:R-:W-:-:S12]  /*1240*/  ULEA UR5, UR4, UR14, 0x3 ;  /* 0x0000000e04057291 */ /* 0x000fd8000f8e183f */
.L_x_20:
[----:B0-----:R-:W-:-:S04]  /*1250*/  IMAD.U32 R9, RZ, RZ, UR5 ;  /* 0x00000005ff097e24 */ /* 0x001fc8000f8e00ff */
[----:B------:R0:W1:Y:S03]  /*1260*/  SYNCS.PHASECHK.TRANS64.TRYWAIT P1, [R9+URZ+0x36000], R8 ;  /* 0x03600008090075a7 */ /* 0x000066000802017f */
[----:B-1----:R-:W-:Y:S05]  /*1270*/  @!P1 NANOSLEEP.SYNCS 0x989680 ;  /* 0x009896800000995d */ /* 0x002fea0003900000 */
[----:B------:R-:W1:Y:S02]  /*1280*/  @!P1 SYNCS.PHASECHK.TRANS64 P1, [R9+URZ+0x36000], R8 ;  /* 0x03600008090095a7 */ /* 0x000e64000802007f */
[----:B-1----:R-:W-:Y:S05]  /*1290*/  @!P1 BRA `(.L_x_20) ;  /* 0xfffffffc00ec9947 */ /* 0x002fea000383ffff */
[----:B------:R-:W-:Y:S01]  /*12a0*/  ULEA UR6, UR4, UR15, 0xa ;  /* 0x0000000f04067291 */ /* 0x000fe2000f8e503f */
[----:B------:R-:W-:Y:S01]  /*12b0*/  WARPGROUP.ARRIVE ;  /* 0x00000000000079c5 */ /* 0x000fe20000000000 */
[----:B------:R-:W-:Y:S02]  /*12c0*/  ULEA UR5, UR4, UR16, 0x9 ;  /* 0x0000001004057291 */ /* 0x000fe4000f8e483f */
[----:B------:R-:W-:Y:S01]  /*12d0*/  UIADD3 UR7, UR6, 0x200, URZ ;  /* 0x0000020006077890 */ /* 0x000fe2000fffe03f */
[----:B------:R-:W-:Y:S02]  /*12e0*/  UMOV UR11, 0x40000040 ;  /* 0x40000040000b7882 */ /* 0x000fe40000000000 */
[----:B------:R-:W-:Y:S01]  /*12f0*/  UMOV UR8, UR6 ;  /* 0x0000000600087c82 */ /* 0x000fe20008000000 */
[----:B------:R-:W-:Y:S01]  /*1300*/  UMOV UR9, 0x40000040 ;  /* 0x4000004000097882 */ /* 0x000fe20000000000 */
[----:B------:R-:W-:Y:S02]  /*1310*/  UMOV UR10, UR5 ;  /* 0x00000005000a7c82 */ /* 0x000fe40008000000 */
[----:B------:R-:W-:Y:S01]  /*1320*/  HGMMA.64x64x8.F32.TF32 R56, gdesc[UR8], R56, UP0 ;  /* 0x04e00000083879f0 */ /* 0x000fe2000bf02838 */
[----:B------:R-:W-:Y:S01]  /*1330*/  UMOV UR8, UR7 ;  /* 0x0000000700087c82 */ /* 0x000fe20008000000 */
[----:B------:R-:W-:Y:S01]  /*1340*/  UMOV UR9, 0x40000040 ;  /* 0x4000004000097882 */ /* 0x000fe20000000000 */
[----:B------:R-:W-:Y:S01]  /*1350*/  UIADD3 UR7, UR6, 0x202, URZ ;  /* 0x0000020206077890 */ /* 0x000fe2000fffe03f */
[----:B------:R-:W-:Y:S01]  /*1360*/  HGMMA.64x64x8.F32.TF32 R24, gdesc[UR8], R24, UP0 ;  /* 0x04e00000081879f0 */ /* 0x000fe2000bf02818 */
        /* <DEDUP_REMOVED lines=16> */
[----:B------:R-:W-:Y:S01]  /*1470*/  HGMMA.64x64x8.F32.TF32 R24, gdesc[UR8], R24 ;  /* 0x04e00000081879f0 */ /* 0x000fe20008702818 */
[----:B------:R-:W-:Y:S02]  /*1480*/  UIADD3 UR10, UR5, 0x6, URZ ;  /* 0x00000006050a7890 */ /* 0x000fe4000fffe03f */
[----:B------:R-:W-:Y:S02]  /*1490*/  UIADD3 UR8, UR6, 0x6, URZ ;  /* 0x0000000606087890 */ /* 0x000fe4000fffe03f */
[----:B------:R-:W-:Y:S01]  /*14a0*/  UIADD3 UR6, UR6, 0x206, URZ ;  /* 0x0000020606067890 */ /* 0x000fe2000fffe03f */
[----:B------:R-:W-:Y:S01]  /*14b0*/  UMOV UR11, 0x40000040 ;  /* 0x40000040000b7882 */ /* 0x000fe20000000000 */
[----:B------:R-:W-:-:S05]  /*14c0*/  UMOV UR9, 0x40000040 ;  /* 0x4000004000097882 */ /* 0x000fca0000000000 */
[----:B------:R-:W-:Y:S01]  /*14d0*/  HGMMA.64x64x8.F32.TF32 R56, gdesc[UR8], R56 ;  /* 0x04e00000083879f0 */ /* 0x000fe20008702838 */
[----:B------:R-:W-:Y:S01]  /*14e0*/  UMOV UR8, UR6 ;  /* 0x0000000600087c82 */ /* 0x000fe20008000000 */
[----:B------:R-:W-:Y:S02]  /*14f0*/  UMOV UR9, 0x40000040 ;  /* 0x4000004000097882 */ /* 0x000fe40000000000 */
[----:B------:R-:W-:Y:S03]  /*1500*/  HGMMA.64x64x8.F32.TF32 R24, gdesc[UR8], R24, gsb0 ;  /* 0x04e00000081879f0 */ /* 0x000fe60008002818 */
[----:B------:R-:W-:Y:S02]  /*1510*/  WARPGROUP.DEPBAR.LE gsb0, 0x1 ;  /* 0x00008000000079c5 */ /* 0x000fe40000010100 */
[----:B------:R-:W-:Y:S05]  /*1520*/  @!P2 BRA `(.L_x_21) ;  /* 0x000000000004a947 */ /* 0x000fea0003800000 */
[----:B------:R-:W-:Y:S01]  /*1530*/  BPT.TRAP 0x1 ;  /* 0x000000040000795c */ /* 0x000fe20000300000 */
.L_x_21:
[----:B------:R-:W-:-:S13]  /*1540*/  ISETP.NE.AND P1, PT, R4, RZ, PT ;  /* 0x000000ff0400720c */ /* 0x000fda0003f25270 */
[----:B0-----:R-:W-:-:S05]  /*1550*/  @P1 LEA R8, R7, UR14, 0x3 ;  /* 0x0000000e07081c11 */ /* 0x001fca000f8e18ff */
[----:B------:R-:W-:-:S05]  /*1560*/  @P1 VIADD R9, R8, 0x36048 ;  /* 0x0003604808091836 */ /* 0x000fca0000000000 */
[----:B------:R-:W-:-:S04]  /*1570*/  @P1 PRMT R9, R2, 0x654, R9 ;  /* 0x0000065402091816 */ /* 0x000fc80000000009 */
[----:B------:R0:W-:Y:S01]  /*1580*/  @P1 SYNCS.ARRIVE.TRANS64.RED.A1T0 RZ, [R9+URZ], RZ ;  /* 0x000000ff09ff19a7 */ /* 0x0001e2000810043f */
[----:B------:R-:W-:-:S13]  /*1590*/  ISETP.GT.U32.AND P1, PT, R3, 0x1, PT ;  /* 0x000000010300780c */ /* 0x000fda0003f24070 */
[----:B0-----:R-:W-:Y:S05]  /*15a0*/  @P1 BRA `(.L_x_22) ;  /* 0x0000000000041947 */ /* 0x001fea0003800000 */
[----:B------:R-:W-:Y:S01]  /*15b0*/  BPT.TRAP 0x1 ;  /* 0x000000040000795c */ /* 0x000fe20000300000 */
.L_x_22:
[----:B------:R-:W-:Y:S01]  /*15c0*/  UIADD3 UR4, UR4, 0x1, URZ ;  /* 0x0000000104047890 */ /* 0x000fe2000fffe03f */
[----:B------:R-:W-:Y:S01]  /*15d0*/  ISETP.GT.AND P2, PT, R5, 0x1, PT ;  /* 0x000000010500780c */ /* 0x000fe20003f44270 */
[----:B------:R-:W-:Y:S02]  /*15e0*/  VIADD R7, R7, 0x1 ;  /* 0x0000000107077836 */ /* 0x000fe40000000000 */
[----:B------:R-:W-:Y:S01]  /*15f0*/  UISETP.NE.AND UP0, UPT, UR4, 0x9, UPT ;  /* 0x000000090400788c */ /* 0x000fe2000bf05270 */
[----:B------:R-:W-:Y:S02]  /*1600*/  VIADD R5, R5, 0xffffffff ;  /* 0xffffffff05057836 */ /* 0x000fe40000000000 */
[C---:B------:R-:W-:Y:S01]  /*1610*/  ISETP.NE.AND P1, PT, R7.reuse, 0x9, PT ;  /* 0x000000090700780c */ /* 0x040fe20003f25270 */
[----:B------:R-:W-:Y:S02]  /*1620*/  USEL UR5, URZ, 0x1, UP0 ;  /* 0x000000013f057887 */ /* 0x000fe40008000000 */
[----:B------:R-:W-:Y:S01]  /*1630*/  USEL UR4, UR4, URZ, UP0 ;  /* 0x0000003f04047287 */ /* 0x000fe20008000000 */
[----:B------:R-:W-:Y:S01]  /*1640*/  SEL R7, R7, RZ, P1 ;  /* 0x000000ff07077207 */ /* 0x000fe20000800000 */
[----:B------:R-:W-:-:S02]  /*1650*/  UPLOP3.LUT UP0, UPT, UPT, UPT, UPT, 0x80, 0x0 ;  /* 0x000000000000789c */ /* 0x000fc40003f0f070 */
[----:B------:R-:W-:Y:S01]  /*1660*/  LOP3.LUT R10, R10, UR5, RZ, 0x3c, !PT ;  /* 0x000000050a0a7c12 */ /* 0x000fe2000f8e3cff */
[----:B------:R-:W-:Y:S08]  /*1670*/  @P2 BRA `(.L_x_23) ;  /* 0xfffffff800e02947 */ /* 0x000ff0000383ffff */
.L_x_18:
[----:B------:R-:W-:Y:S02]  /*1680*/  WARPGROUP.DEPBAR.LE gsb0, 0x0 ;  /* 0x00008000000079c5 */ /* 0x000fe40000010000 */
[----:B------:R-:W-:Y:S05]  /*1690*/  @!P0 BRA `(.L_x_24) ;  /* 0x0000000000548947 */ /* 0x000fea0003800000 */
[----:B------:R-:W-:-:S04]  /*16a0*/  LOP3.LUT R5, R3, 0x1, RZ, 0xfc, !PT ;  /* 0x0000000103057812 */ /* 0x000fc800078efcff */
[----:B------:R-:W-:-:S13]  /*16b0*/  ISETP.NE.AND P0, PT, R5, 0x3, PT ;  /* 0x000000030500780c */ /* 0x000fda0003f05270 */
[----:B------:R-:W-:Y:S05]  /*16c0*/  @!P0 BRA `(.L_x_25) ;  /* 0x0000000000048947 */ /* 0x000fea0003800000 */
[----:B------:R-:W-:Y:S01]  /*16d0*/  BPT.TRAP 0x1 ;  /* 0x000000040000795c */ /* 0x000fe20000300000 */
.L_x_25:
[----:B------:R-:W-:Y:S01]  /*16e0*/  ISETP.NE.AND P0, PT, R4, RZ, PT ;  /* 0x000000ff0400720c */ /* 0x000fe20003f05270 */
[----:B------:R-:W-:Y:S01]  /*16f0*/  BSSY B0, `(.L_x_26) ;  /* 0x000000d000007945 */ /* 0x000fe20003800000 */
[----:B------:R-:W-:-:S11]  /*1700*/  ISETP.GT.U32.AND P1, PT, R3, 0x1, PT ;  /* 0x000000010300780c */ /* 0x000fd60003f24070 */
[----:B------:R-:W-:Y:S05]  /*1710*/  @!P0 BRA `(.L_x_27) ;  /* 0x0000000000288947 */ /* 0x000fea0003800000 */
[----:B------:R-:W0:Y:S01]  /*1720*/  S2R R8, SR_CgaCtaId ;  /* 0x0000000000087919 */ /* 0x000e220000008800 */
[----:B------:R-:W-:Y:S01]  /*1730*/  IMAD.WIDE.U32 R4, R6, 0x38e38e39, RZ ;  /* 0x38e38e3906047825 */ /* 0x000fe200078e00ff */
[----:B------:R-:W-:-:S04]  /*1740*/  MOV R3, 0x400 ;  /* 0x0000040000037802 */ /* 0x000fc80000000f00 */
[----:B------:R-:W-:-:S05]  /*1750*/  SHF.R.U32.HI R5, RZ, 0x1, R5 ;  /* 0x00000001ff057819 */ /* 0x000fca0000011605 */
[----:B------:R-:W-:Y:S01]  /*1760*/  IMAD R6, R5, -0x9, R6 ;  /* 0xfffffff705067824 */ /* 0x000fe200078e0206 */
[----:B0-----:R-:W-:-:S05]  /*1770*/  LEA R3, R8, R3, 0x18 ;  /* 0x0000000308037211 */ /* 0x001fca00078ec0ff */
[----:B------:R-:W-:-:S04]  /*1780*/  IMAD R6, R6, 0x8, R3 ;  /* 0x0000000806067824 */ /* 0x000fc800078e0203 */
[----:B------:R-:W-:-:S05]  /*1790*/  VIADD R3, R6, 0x36048 ;  /* 0x0003604806037836 */ /* 0x000fca0000000000 */
[----:B------:R-:W-:-:S04]  /*17a0*/  PRMT R3, R2, 0x654, R3 ;  /* 0x0000065402037816 */ /* 0x000fc80000000003 */
[----:B------:R0:W-:Y:S03]  /*17b0*/  SYNCS.ARRIVE.TRANS64.RED.A1T0 RZ, [R3+URZ], RZ ;  /* 0x000000ff03ff79a7 */ /* 0x0001e6000810043f */
.L_x_27:
[----:B------:R-:W-:Y:S05]  /*17c0*/  BSYNC B0 ;  /* 0x0000000000007941 */ /* 0x000fea0003800000 */
.L_x_26:
[----:B------:R-:W-:Y:S05]  /*17d0*/  @P1 BRA `(.L_x_24) ;  /* 0x0000000000041947 */ /* 0x000fea0003800000 */
[----:B------:R-:W-:Y:S01]  /*17e0*/  BPT.TRAP 0x1 ;  /* 0x000000040000795c */ /* 0x000fe20000300000 */
.L_x_24:
[----:B------:R-:W0:Y:S01]  /*17f0*/  S2R R2, SR_TID.X ;  /* 0x0000000000027919 */ /* 0x000e220000002100 */
[----:B------:R-:W-:Y:S01]  /*1800*/  ULDC.64 UR4, c[0x0][0x280] ;  /* 0x0000a00000047ab9 */ /* 0x000fe20000000a00 */
[----:B------:R-:W1:Y:S01]  /*1810*/  S2R R5, SR_CTAID.Y ;  /* 0x0000000000057919 */ /* 0x000e620000002600 */
[----:B------:R-:W2:Y:S01]  /*1820*/  S2R R11, SR_CTAID.X ;  /* 0x00000000000b7919 */ /* 0x000ea20000002500 */
[----:B0-----:R-:W-:-:S04]  /*1830*/  SHF.R.S32.HI R3, RZ, 0x1f, R2 ;  /* 0x0000001fff037819 */ /* 0x001fc80000011402 */
[----:B------:R-:W-:Y:S01]  /*1840*/  LEA.HI R3, R3, R2, RZ, 0x7 ;  /* 0x0000000203037211 */ /* 0x000fe200078f38ff */
[----:B-1----:R-:W-:-:S03]  /*1850*/  IMAD.SHL.U32 R5, R5, 0x40, RZ ;  /* 0x0000004005057824 */ /* 0x002fc600078e00ff */
[----:B------:R-:W-:Y:S01]  /*1860*/  LOP3.LUT R3, R3, 0xffffff80, RZ, 0xc0, !PT ;  /* 0xffffff8003037812 */ /* 0x000fe200078ec0ff */
[----:B--2---:R-:W-:Y:S01]  /*1870*/  IMAD.SHL.U32 R4, R11, 0x80, RZ ;  /* 0x000000800b047824 */ /* 0x004fe200078e00ff */
[----:B------:R-:W-:-:S03]  /*1880*/  ISETP.GE.AND P0, PT, R5, UR5, PT ;  /* 0x0000000505007c0c */ /* 0x000fc6000bf06270 */
[----:B------:R-:W-:Y:S01]  /*1890*/  IMAD.IADD R9, R2, 0x1, -R3 ;  /* 0x0000000102097824 */ /* 0x000fe200078e0a03 */
[----:B------:R-:W-:-:S04]  /*18a0*/  ISETP.GE.OR P0, PT, R4, UR4, P0 ;  /* 0x0000000404007c0c */ /* 0x000fc80008706670 */
[----:B------:R-:W-:-:S04]  /*18b0*/  SHF.R.S32.HI R8, RZ, 0x1f, R9 ;  /* 0x0000001fff087819 */ /* 0x000fc80000011409 */
[----:B------:R-:W-:-:S04]  /*18c0*/  LEA.HI R2, R8, R9, RZ, 0x2 ;  /* 0x0000000908027211 */ /* 0x000fc800078f10ff */
[--C-:B------:R-:W-:Y:S02]  /*18d0*/  SHF.R.S32.HI R16, RZ, 0x2, R2.reuse ;  /* 0x00000002ff107819 */ /* 0x100fe40000011402 */
[----:B------:R-:W-:-:S04]  /*18e0*/  SHF.R.S32.HI R3, RZ, 0x1f, R2 ;  /* 0x0000001fff037819 */ /* 0x000fc80000011402 */
[----:B------:R-:W-:-:S04]  /*18f0*/  LEA.HI R3, R3, R16, RZ, 0x3 ;  /* 0x0000001003037211 */ /* 0x000fc800078f18ff */
[----:B------:R-:W-:Y:S01]  /*1900*/  LOP3.LUT R3, R3, 0xfffffff8, RZ, 0xc0, !PT ;  /* 0xfffffff803037812 */ /* 0x000fe200078ec0ff */
[----:B------:R-:W-:Y:S06]  /*1910*/  @P0 EXIT ;  /* 0x000000000000094d */ /* 0x000fec0003800000 */
[----:B------:R-:W0:Y:S01]  /*1920*/  LDC.64 R6, c[0x0][0x5d0] ;  /* 0x00017400ff067b82 */ /* 0x000e220000000a00 */
[----:B------:R-:W-:Y:S01]  /*1930*/  LOP3.LUT R2, R2, 0x7ffffffc, RZ, 0xc0, !PT ;  /* 0x7ffffffc02027812 */ /* 0x000fe200078ec0ff */
[----:B------:R-:W-:Y:S01]  /*1940*/  IMAD.IADD R16, R16, 0x1, -R3 ;  /* 0x0000000110107824 */ /* 0x000fe200078e0a03 */
[----:B------:R-:W-:Y:S02]  /*1950*/  LEA.HI R3, R8, R9, RZ, 0x5 ;  /* 0x0000000908037211 */ /* 0x000fe400078f28ff */
[----:B----45:R-:W-:Y:S01]  /*1960*/  FSETP.NEU.AND P1, PT, R14, RZ, PT ;  /* 0x000000ff0e00720b */ /* 0x030fe20003f2d000 */
[----:B------:R-:W-:Y:S01]  /*1970*/  IMAD.IADD R2, R9, 0x1, -R2 ;  /* 0x0000000109027824 */ /* 0x000fe200078e0a02 */
[----:B------:R-:W-:Y:S02]  /*1980*/  SHF.R.S32.HI R17, RZ, 0x1f, R16 ;  /* 0x0000001fff117819 */ /* 0x000fe40000011410 */
[----:B------:R-:W-:Y:S01]  /*1990*/  SHF.R.S32.HI R9, RZ, 0x5, R3 ;  /* 0x00000005ff097819 */ /* 0x000fe20000011403 */
[----:B------:R-:W-:-:S02]  /*19a0*/  IMAD.SHL.U32 R8, R2, 0x2, RZ ;  /* 0x0000000202087824 */ /* 0x000fc400078e00ff */
[----:B------:R-:W-:-:S03]  /*19b0*/  IMAD.WIDE R2, R11, 0x80, R16 ;  /* 0x000000800b027825 */ /* 0x000fc600078e0210 */
[----:B------:R-:W-:Y:S01]  /*19c0*/  SHF.R.S32.HI R10, RZ, 0x1f, R8 ;  /* 0x0000001fff0a7819 */ /* 0x000fe20000011408 */
[----:B------:R-:W-:Y:S01]  /*19d0*/  IMAD R11, R9, -0x10, -R4 ;  /* 0xfffffff0090b7824 */ /* 0x000fe200078e0a04 */
[----:B------:R-:W-:Y:S01]  /*19e0*/  IADD3 R4, P0, R5, R8, RZ ;  /* 0x0000000805047210 */ /* 0x000fe20007f1e0ff */
[----:B------:R-:W-:Y:S01]  /*19f0*/  IMAD.WIDE R2, R9, 0x10, R2 ;  /* 0x0000001009027825 */ /* 0x000fe200078e0202 */
[----:B---3--:R-:W-:Y:S02]  /*1a00*/  IADD3 R15, -R8, UR5, -R5 ;  /* 0x00000005080f7c10 */ /* 0x008fe4000fffe905 */
[----:B------:R-:W-:Y:S02]  /*1a10*/  LEA.HI.X.SX32 R5, R5, R10, 0x1, P0 ;  /* 0x0000000a05057211 */ /* 0x000fe400000f0eff */
[----:B------:R-:W-:Y:S01]  /*1a20*/  IADD3 R16, R11, UR4, -R16 ;  /* 0x000000040b107c10 */ /* 0x000fe2000fffe810 */
[-C--:B0-----:R-:W-:Y:S01]  /*1a30*/  IMAD R8, R3, R6.reuse, RZ ;  /* 0x0000000603087224 */ /* 0x081fe200078e02ff */
[----:B------:R-:W-:Y:S01]  /*1a40*/  ISETP.GT.AND P4, PT, R15, RZ, PT ;  /* 0x000000ff0f00720c */ /* 0x000fe20003f84270 */
[----:B------:R-:W-:Y:S01]  /*1a50*/  IMAD.WIDE.U32 R10, R2, R6, R4 ;  /* 0x00000006020a7225 */ /* 0x000fe200078e0004 */
[----:B------:R-:W-:-:S02]  /*1a60*/  SHF.L.U64.HI R19, R6, 0x3, R7 ;  /* 0x0000000306137819 */ /* 0x000fc40000010207 */
[----:B------:R-:W-:Y:S01]  /*1a70*/  P2R R9, PR, RZ, 0x10 ;  /* 0x00000010ff097803 */ /* 0x000fe20000000000 */
[----:B------:R-:W-:Y:S01]  /*1a80*/  IMAD R13, R2, R7, R8 ;  /* 0x00000007020d7224 */ /* 0x000fe200078e0208 */
[----:B------:R-:W-:Y:S01]  /*1a90*/  ISETP.GT.AND P0, PT, R16, RZ, P4 ;  /* 0x000000ff1000720c */ /* 0x000fe20002704270 */
[C---:B------:R-:W-:Y:S01]  /*1aa0*/  IMAD.SHL.U32 R20, R6.reuse, 0x8, RZ ;  /* 0x0000000806147824 */ /* 0x040fe200078e00ff */
[C---:B------:R-:W-:Y:S01]  /*1ab0*/  SHF.L.U64.HI R18, R6.reuse, 0x6, R7 ;  /* 0x0000000606127819 */ /* 0x040fe20000010207 */
[----:B------:R-:W-:Y:S02]  /*1ac0*/  IMAD.SHL.U32 R17, R6, 0x40, RZ ;  /* 0x0000004006117824 */ /* 0x000fe400078e00ff */
[----:B------:R-:W-:Y:S01]  /*1ad0*/  IMAD.IADD R13, R11, 0x1, R13 ;  /* 0x000000010b0d7824 */ /* 0x000fe200078e020d */
[----:B------:R-:W-:Y:S07]  /*1ae0*/  @!P1 BRA `(.L_x_28) ;  /* 0x0000003000209947 */ /* 0x000fee0003800000 */
[----:B------:R-:W-:Y:S01]  /*1af0*/  ULDC.64 UR6, c[0x0][0x5b0] ;  /* 0x00016c0000067ab9 */ /* 0x000fe20000000a00 */
[----:B------:R-:W-:Y:S01]  /*1b00*/  ULDC.64 UR8, c[0x0][0x5a8] ;  /* 0x00016a0000087ab9 */ /* 0x000fe20000000a00 */
[----:B------:R-:W-:Y:S01]  /*1b10*/  IMAD R21, R3, UR6, RZ ;  /* 0x0000000603157c24 */ /* 0x000fe2000f8e02ff */
[----:B------:R-:W-:Y:S01]  /*1b20*/  ULDC.64 UR4, c[0x0][0x5c8] ;  /* 0x0001720000047ab9 */ /* 0x000fe20000000a00 */
[----:B------:R-:W-:-:S04]  /*1b30*/  IMAD.WIDE.U32 R8, R2, UR6, R4 ;  /* 0x0000000602087c25 */ /* 0x000fc8000f8e0004 */
[----:B------:R-:W-:Y:S01]  /*1b40*/  IMAD R21, R2, UR7, R21 ;  /* 0x0000000702157c24 */ /* 0x000fe2000f8e0215 */
[----:B------:R-:W-:-:S03]  /*1b50*/  LEA R6, P1, R8, UR8, 0x2 ;  /* 0x0000000808067c11 */ /* 0x000fc6000f8210ff */
[----:B------:R-:W-:-:S05]  /*1b60*/  IMAD.IADD R7, R9, 0x1, R21 ;  /* 0x0000000109077824 */ /* 0x000fca00078e0215 */
[----:B------:R-:W-:-:S05]  /*1b70*/  LEA.HI.X R7, R8, UR9, R7, 0x2, P1 ;  /* 0x0000000908077c11 */ /* 0x000fca00088f1407 */
[----:B------:R-:W2:Y:S01]  /*1b80*/  @P0 LDG.E.LTC128B R11, desc[UR12][R6.64] ;  /* 0x0000000c060b0981 */ /* 0x000ea2000c1e1920 */
[----:B------:R-:W-:Y:S01]  /*1b90*/  ISETP.GT.AND P3, PT, R15, 0x1, PT ;  /* 0x000000010f00780c */ /* 0x000fe20003f64270 */
[----:B------:R-:W-:Y:S01]  /*1ba0*/  BSSY B0, `(.L_x_29) ;  /* 0x000000d000007945 */ /* 0x000fe20003800000 */
[----:B------:R-:W-:Y:S02]  /*1bb0*/  LEA R8, P2, R10, UR4, 0x2 ;  /* 0x000000040a087c11 */ /* 0x000fe4000f8410ff */
[----:B------:R-:W-:Y:S02]  /*1bc0*/  ISETP.GT.AND P1, PT, R16, RZ, P3 ;  /* 0x000000ff1000720c */ /* 0x000fe40001f24270 */
[----:B--2---:R-:W-:Y:S01]  /*1bd0*/  LOP3.LUT R9, R11, 0xffffe000, RZ, 0xc0, !PT ;  /* 0xffffe0000b097812 */ /* 0x004fe200078ec0ff */
[----:B------:R-:W-:-:S04]  /*1be0*/  IMAD.MOV.U32 R22, RZ, RZ, R11 ;  /* 0x000000ffff167224 */ /* 0x000fc800078e000b */
[----:B------:R-:W-:-:S04]  /*1bf0*/  FMUL R9, R9, R14 ;  /* 0x0000000e09097220 */ /* 0x000fc80000400000 */
[----:B------:R-:W-:Y:S01]  /*1c00*/  FFMA R23, R56, R0, R9 ;  /* 0x0000000038177223 */ /* 0x000fe20000000009 */
[----:B------:R-:W-:Y:S02]  /*1c10*/  P2R R9, PR, RZ, 0x8 ;  /* 0x00000008ff097803 */ /* 0x000fe40000000000 */
[----:B------:R-:W-:Y:S02]  /*1c20*/  LEA.HI.X R9, R10, UR5, R13, 0x2, P2 ;  /* 0x000000050a097c11 */ /* 0x000fe400090f140d */
[----:B------:R-:W-:-:S05]  /*1c30*/  F2FP.TF32.F32.PACK_B R23, R23 ;  /* 0x00000017ff17723e */ /* 0x000fca00024050ff */
[----:B------:R0:W-:Y:S01]  /*1c40*/  @P0 STG.E desc[UR12][R8.64], R23 ;  /* 0x0000001708000986 */ /* 0x0001e2000c10190c */
[----:B------:R-:W-:Y:S05]  /*1c50*/  @!P1 BRA `(.L_x_30) ;  /* 0x0000000000049947 */ /* 0x000fea0003800000 */
[----:B------:R1:W5:Y:S02]  /*1c60*/  LDG.E.LTC128B R22, desc[UR12][R6.64+0x4] ;  /* 0x0000040c06167981 */ /* 0x000364000c1e1920 */
.L_x_30:
[----:B------:R-:W-:Y:S05]  /*1c70*/  BSYNC B0 ;  /* 0x0000000000007941 */ /* 0x000fea0003800000 */
.L_x_29:
[----:B------:R-:W-:Y:S01]  /*1c80*/  USHF.L.U32 UR4, UR6, 0x3, URZ ;  /* 0x0000000306047899 */ /* 0x000fe2000800063f */
[----:B0----5:R-:W-:Y:S01]  /*1c90*/  LOP3.LUT R23, R22, 0xffffe000, RZ, 0xc0, !PT ;  /* 0xffffe00016177812 */ /* 0x021fe200078ec0ff */
[----:B------:R-:W-:Y:S01]  /*1ca0*/  USHF.L.U64.HI UR5, UR6, 0x3, UR7 ;  /* 0x0000000306057899 */ /* 0x000fe20008010207 */
[----:B------:R-:W-:-:S03]  /*1cb0*/  ISETP.GT.AND P0, PT, R16, 0x8, P4 ;  /* 0x000000081000780c */ /* 0x000fc60002704270 */
[----:B------:R-:W-:Y:S02]  /*1cc0*/  IMAD.U32 R10, RZ, RZ, UR4 ;  /* 0x00000004ff0a7e24 */ /* 0x000fe4000f8e00ff */
[----:B------:R-:W-:Y:S01]  /*1cd0*/  FMUL R56, R23, R14 ;  /* 0x0000000e17387220 */ /* 0x000fe20000400000 */
[----:B------:R-:W-:-:S03]  /*1ce0*/  IMAD.U32 R11, RZ, RZ, UR5 ;  /* 0x00000005ff0b7e24 */ /* 0x000fc6000f8e00ff */
[----:B------:R-:W-:Y:S01]  /*1cf0*/  FFMA R57, R57, R0, R56 ;  /* 0x0000000039397223 */ /* 0x000fe20000000038 */
[----:B------:R-:W-:-:S04]  /*1d00*/  IMAD.WIDE.U32 R12, R2, UR6, R10 ;  /* 0x00000006020c7c25 */ /* 0x000fc8000f8e000a */
[----:B------:R-:W-:Y:S02]  /*1d10*/  F2FP.TF32.F32.PACK_B R57, R57 ;  /* 0x00000039ff39723e */ /* 0x000fe400024050ff */
[----:B------:R-:W-:-:S03]  /*1d20*/  IADD3 R23, P2, R4, R12, RZ ;  /* 0x0000000c04177210 */ /* 0x000fc60007f5e0ff */
[----:B------:R0:W-:Y:S01]  /*1d30*/  @P1 STG.E desc[UR12][R8.64+0x4], R57 ;  /* 0x0000043908001986 */ /* 0x0001e2000c10190c */
[----:B------:R-:W-:Y:S02]  /*1d40*/  IADD3.X R56, R5, R21, R13, P2, !PT ;  /* 0x0000001505387210 */ /* 0x000fe400017fe40d */
[----:B------:R-:W-:-:S04]  /*1d50*/  LEA R12, P2, R23, UR8, 0x2 ;  /* 0x00000008170c7c11 */ /* 0x000fc8000f8410ff */
[----:B------:R-:W-:-:S05]  /*1d60*/  LEA.HI.X R13, R23, UR9, R56, 0x2, P2 ;  /* 0x00000009170d7c11 */ /* 0x000fca00090f1438 */
[----:B------:R-:W2:Y:S01]  /*1d70*/  @P0 LDG.E.LTC128B R22, desc[UR12][R12.64] ;  /* 0x0000000c0c160981 */ /* 0x000ea2000c1e1920 */
[C---:B------:R-:W-:Y:S01]  /*1d80*/  IMAD.SHL.U32 R23, R20.reuse, 0x4, RZ ;  /* 0x0000000414177824 */ /* 0x040fe200078e00ff */
[----:B------:R-:W-:Y:S01]  /*1d90*/  SHF.L.U64.HI R19, R20, 0x2, R19 ;  /* 0x0000000214137819 */ /* 0x000fe20000010213 */
[----:B------:R-:W-:Y:S01]  /*1da0*/  BSSY B0, `(.L_x_31) ;  /* 0x000000b000007945 */ /* 0x000fe20003800000 */
[----:B------:R-:W-:Y:S02]  /*1db0*/  ISETP.GT.AND P1, PT, R16, 0x8, P3 ;  /* 0x000000081000780c */ /* 0x000fe40001f24270 */
[----:B------:R-:W-:Y:S02]  /*1dc0*/  IADD3 R20, P2, R23, R8, RZ ;  /* 0x0000000817147210 */ /* 0x000fe40007f5e0ff */
[----:B--2---:R-:W-:-:S05]  /*1dd0*/  LOP3.LUT R21, R22, 0xffffe000, RZ, 0xc0, !PT ;  /* 0xffffe00016157812 */ /* 0x004fca00078ec0ff */
[----:B------:R-:W-:-:S04]  /*1de0*/  FMUL R21, R21, R14 ;  /* 0x0000000e15157220 */ /* 0x000fc80000400000 */
[----:B------:R-:W-:Y:S01]  /*1df0*/  FFMA R89, R58, R0, R21 ;  /* 0x000000003a597223 */ /* 0x000fe20000000015 */
[----:B------:R-:W-:-:S04]  /*1e00*/  IMAD.X R21, R19, 0x1, R9, P2 ;  /* 0x0000000113157824 */ /* 0x000fc800010e0609 */
[----:B------:R-:W-:-:S05]  /*1e10*/  F2FP.TF32.F32.PACK_B R89, R89 ;  /* 0x00000059ff59723e */ /* 0x000fca00024050ff */
[----:B------:R0:W-:Y:S01]  /*1e20*/  @P0 STG.E desc[UR12][R20.64], R89 ;  /* 0x0000005914000986 */ /* 0x0001e2000c10190c */
[----:B------:R-:W-:Y:S05]  /*1e30*/  @!P1 BRA `(.L_x_32) ;  /* 0x0000000000049947 */ /* 0x000fea0003800000 */
[----:B------:R2:W5:Y:S02]  /*1e40*/  LDG.E.LTC128B R22, desc[UR12][R12.64+0x4] ;  /* 0x0000040c0c167981 */ /* 0x000564000c1e1920 */
.L_x_32:
[----:B------:R-:W-:Y:S05]  /*1e50*/  BSYNC B0 ;  /* 0x0000000000007941 */ /* 0x000fea0003800000 */
.L_x_31:
[----:B0----5:R-:W-:Y:S01]  /*1e60*/  LOP3.LUT R57, R22, 0xffffe000, RZ, 0xc0, !PT ;  /* 0xffffe00016397812 */ /* 0x021fe200078ec0ff */
[----:B------:R-:W-:Y:S01]  /*1e70*/  BSSY B0, `(.L_x_33) ;  /* 0x000000a000007945 */ /* 0x000fe20003800000 */
[----:B------:R-:W-:-:S03]  /*1e80*/  ISETP.GT.AND P3, PT, R15, 0x8, PT ;  /* 0x000000080f00780c */ /* 0x000fc60003f64270 */
[----:B------:R-:W-:Y:S01]  /*1e90*/  FMUL R56, R57, R14 ;  /* 0x0000000e39387220 */ /* 0x000fe20000400000 */
[----:B------:R-:W-:-:S03]  /*1ea0*/  ISETP.GT.AND P0, PT, R16, RZ, P3 ;  /* 0x000000ff1000720c */ /* 0x000fc60001f04270 */
[----:B------:R-:W-:Y:S01]  /*1eb0*/  FFMA R59, R59, R0, R56 ;  /* 0x000000003b3b7223 */ /* 0x000fe20000000038 */
[----:B------:R-:W-:-:S04]  /*1ec0*/  P2R R56, PR, RZ, 0x8 ;  /* 0x00000008ff387803 */ /* 0x000fc80000000000 */
[----:B------:R-:W-:-:S05]  /*1ed0*/  F2FP.TF32.F32.PACK_B R59, R59 ;  /* 0x0000003bff3b723e */ /* 0x000fca00024050ff */
[----:B------:R0:W-:Y:S01]  /*1ee0*/  @P1 STG.E desc[UR12][R20.64+0x4], R59 ;  /* 0x0000043b14001986 */ /* 0x0001e2000c10190c */
[----:B------:R-:W-:Y:S05]  /*1ef0*/  @!P0 BRA `(.L_x_34) ;  /* 0x0000000000048947 */ /* 0x000fea0003800000 */
[----:B------:R3:W5:Y:S02]  /*1f00*/  LDG.E.LTC128B R22, desc[UR12][R6.64+0x20] ;  /* 0x0000200c06167981 */ /* 0x000764000c1e1920 */
.L_x_34:
[----:B------:R-:W-:Y:S05]  /*1f10*/  BSYNC B0 ;  /* 0x0000000000007941 */ /* 0x000fea0003800000 */
.L_x_33:
[----:B-----5:R-:W-:Y:S01]  /*1f20*/  LOP3.LUT R57, R22, 0xffffe000, RZ, 0xc0, !PT ;  /* 0xffffe00016397812 */ /* 0x020fe200078ec0ff */
[----:B------:R-:W-:Y:S01]  /*1f30*/  BSSY B0, `(.L_x_35) ;  /* 0x000000a000007945 */ /* 0x000fe20003800000 */
[----:B------:R-:W-:-:S03]  /*1f40*/  ISETP.GT.AND P2, PT, R15, 0x9, PT ;  /* 0x000000090f00780c */ /* 0x000fc60003f44270 */
[----:B------:R-:W-:Y:S01]  /*1f50*/  FMUL R57, R57, R14 ;  /* 0x0000000e39397220 */ /* 0x000fe20000400000 */
[----:B------:R-:W-:Y:S02]  /*1f60*/  ISETP.GT.AND P1, PT, R16, RZ, P2 ;  /* 0x000000ff1000720c */ /* 0x000fe40001724270 */
[----:B------:R-:W-:Y:S01]  /*1f70*/  P2R R56, PR, RZ, 0x4 ;  /* 0x00000004ff387803 */ /* 0x000fe20000000000 */
[----:B------:R-:W-:-:S05]  /*1f80*/  FFMA R57, R60, R0, R57 ;  /* 0x000000003c397223 */ /* 0x000fca0000000039 */
[----:B------:R-:W-:-:S05]  /*1f90*/  F2FP.TF32.F32.PACK_B R57, R57 ;  /* 0x00000039ff39723e */ /* 0x000fca00024050ff */
[----:B------:R4:W-:Y:S01]  /*1fa0*/  @P0 STG.E desc[UR12][R8.64+0x20], R57 ;  /* 0x0000203908000986 */ /* 0x0009e2000c10190c */
[----:B------:R-:W-:Y:S05]  /*1fb0*/  @!P1 BRA `(.L_x_36) ;  /* 0x0000000000049947 */ /* 0x000fea0003800000 */
[----:B------:R0:W5:Y:S02]  /*1fc0*/  LDG.E.LTC128B R22, desc[UR12][R6.64+0x24] ;  /* 0x0000240c06167981 */ /* 0x000164000c1e1920 */
.L_x_36:
[----:B------:R-:W-:Y:S05]  /*1fd0*/  BSYNC B0 ;  /* 0x0000000000007941 */ /* 0x000fea0003800000 */
.L_x_35:
[----:B----45:R-:W-:Y:S01]  /*1fe0*/  LOP3.LUT R57, R22, 0xffffe000, RZ, 0xc0, !PT ;  /* 0xffffe00016397812 */ /* 0x030fe200078ec0ff */
[----:B------:R-:W-:Y:S01]  /*1ff0*/  BSSY B0, `(.L_x_37) ;  /* 0x0000008000007945 */ /* 0x000fe20003800000 */
[----:B------:R-:W-:-:S03]  /*2000*/  ISETP.GT.AND P0, PT, R16, 0x8, P3 ;  /* 0x000000081000780c */ /* 0x000fc60001f04270 */
[----:B------:R-:W-:-:S04]  /*2010*/  FMUL R56, R57, R14 ;  /* 0x0000000e39387220 */ /* 0x000fc80000400000 */
[----:B------:R-:W-:-:S05]  /*2020*/  FFMA R61, R61, R0, R56 ;  /* 0x000000003d3d7223 */ /* 0x000fca0000000038 */
[----:B------:R-:W-:-:S05]  /*2030*/  F2FP.TF32.F32.PACK_B R61, R61 ;  /* 0x0000003dff3d723e */ /* 0x000fca00024050ff */
[----:B------:R4:W-:Y:S01]  /*2040*/  @P1 STG.E desc[UR12][R8.64+0x24], R61 ;  /* 0x0000243d08001986 */ /* 0x0009e2000c10190c */
[----:B------:R-:W-:Y:S05]  /*2050*/  @!P0 BRA `(.L_x_38) ;  /* 0x0000000000048947 */ /* 0x000fea0003800000 */
[----:B------:R0:W5:Y:S02]  /*2060*/  LDG.E.LTC128B R22, desc[UR12][R12.64+0x20] ;  /* 0x0000200c0c167981 */ /* 0x000164000c1e1920 */
.L_x_38:
[----:B------:R-:W-:Y:S05]  /*2070*/  BSYNC B0 ;  /* 0x0000000000007941 */ /* 0x000fea0003800000 */
.L_x_37:
[----:B-----5:R-:W-:Y:S01]  /*2080*/  LOP3.LUT R57, R22, 0xffffe000, RZ, 0xc0, !PT ;  /* 0xffffe00016397812 */ /* 0x020fe200078ec0ff */
[----:B------:R-:W-:Y:S01]  /*2090*/  BSSY B0, `(.L_x_39) ;  /* 0x0000009000007945 */ /* 0x000fe20003800000 */
[----:B------:R-:W-:-:S03]  /*20a0*/  ISETP.GT.AND P1, PT, R16, 0x8, P2 ;  /* 0x000000081000780c */ /* 0x000fc60001724270 */
[----:B------:R-:W-:-:S04]  /*20b0*/  FMUL R57, R57, R14 ;  /* 0x0000000e39397220 */ /* 0x000fc80000400000 */
[----:B0-----:R-:W-:Y:S01]  /*20c0*/  FFMA R59, R62, R0, R57 ;  /* 0x000000003e3b7223 */ /* 0x001fe20000000039 */
[----:B------:R-:W-:-:S04]  /*20d0*/  IMAD.SHL.U32 R57, R17, 0x4, RZ ;  /* 0x0000000411397824 */ /* 0x000fc800078e00ff */
[----:B------:R-:W-:-:S05]  /*20e0*/  F2FP.TF32.F32.PACK_B R59, R59 ;  /* 0x0000003bff3b723e */ /* 0x000fca00024050ff */
[----:B------:R0:W-:Y:S01]  /*20f0*/  @P0 STG.E desc[UR12][R20.64+0x20], R59 ;  /* 0x0000203b14000986 */ /* 0x0001e2000c10190c */
[----:B------:R-:W-:Y:S05]  /*2100*/  @!P1 BRA `(.L_x_40) ;  /* 0x0000000000049947 */ /* 0x000fea0003800000 */
[----:B------:R0:W5:Y:S02]  /*2110*/  LDG.E.LTC128B R22, desc[UR12][R12.64+0x24] ;  /* 0x0000240c0c167981 */ /* 0x000164000c1e1920 */
.L_x_40:
[----:B------:R-:W-:Y:S05]  /*2120*/  BSYNC B0 ;  /* 0x0000000000007941 */ /* 0x000fea0003800000 */
.L_x_39:
[----:B0----5:R-:W-:Y:S01]  /*2130*/  LOP3.LUT R59, R22, 0xffffe000, RZ, 0xc0, !PT ;  /* 0xffffe000163b7812 */ /* 0x021fe200078ec0ff */
[----:B------:R-:W-:Y:S01]  /*2140*/  BSSY B0, `(.L_x_41) ;  /* 0x000000d000007945 */ /* 0x000fe20003800000 */
[----:B------:R-:W-:Y:S02]  /*2150*/  SHF.L.U64.HI R17, R17, 0x2, R18 ;  /* 0x0000000211117819 */ /* 0x000fe40000010212 */
[----:B------:R-:W-:Y:S01]  /*2160*/  IADD3 R18, P0, P2, R57, R8, R23 ;  /* 0x0000000839127210 */ /* 0x000fe20007a1e017 */
[----:B------:R-:W-:Y:S01]  /*2170*/  FMUL R56, R59, R14 ;  /* 0x0000000e3b387220 */ /* 0x000fe20000400000 */
[----:B------:R-:W-:Y:S02]  /*2180*/  ISETP.GT.AND P3, PT, R15, 0x10, PT ;  /* 0x000000100f00780c */ /* 0x000fe40003f64270 */
[----:B------:R-:W-:Y:S01]  /*2190*/  IADD3.X R19, R17, R9, R19, P0, P2 ;  /* 0x0000000911137210 */ /* 0x000fe200007e4413 */
[----:B------:R-:W-:Y:S01]  /*21a0*/  FFMA R63, R63, R0, R56 ;  /* 0x000000003f3f7223 */ /* 0x000fe20000000038 */
[----:B------:R-:W-:-:S02]  /*21b0*/  ISETP.GT.AND P0, PT, R16, RZ, P3 ;  /* 0x000000ff1000720c */ /* 0x000fc40001f04270 */
[----:B------:R-:W-:Y:S02]  /*21c0*/  P2R R23, PR, RZ, 0x8 ;  /* 0x00000008ff177803 */ /* 0x000fe40000000000 */
[----:B------:R-:W-:-:S05]  /*21d0*/  F2FP.TF32.F32.PACK_B R63, R63 ;  /* 0x0000003fff3f723e */ /* 0x000fca00024050ff */
[----:B------:R0:W-:Y:S04]  /*21e0*/  @P1 STG.E desc[UR12][R20.64+0x24], R63 ;  /* 0x0000243f14001986 */ /* 0x0001e8000c10190c */
[----:B------:R-:W-:Y:S05]  /*21f0*/  @!P0 BRA `(.L_x_42) ;  /* 0x0000000000048947 */ /* 0x000fea0003800000 */
[----:B------:R0:W5:Y:S02]  /*2200*/  LDG.E.LTC128B R22, desc[UR12][R6.64+0x40] ;  /* 0x0000400c06167981 */ /* 0x000164000c1e1920 */
.L_x_42:
[----:B------:R-:W-:Y:S05]  /*2210*/  BSYNC B0 ;  /* 0x0000000000007941 */ /* 0x000fea0003800000 */
.L_x_41:
[----:B-----5:R-:W-:Y:S01]  /*2220*/  LOP3.LUT R23, R22, 0xffffe000, RZ, 0xc0, !PT ;  /* 0xffffe00016177812 */ /* 0x020fe200078ec0ff */
[----:B------:R-:W-:Y:S01]  /*2230*/  BSSY B0, `(.L_x_43) ;  /* 0x000000a000007945 */ /* 0x000fe20003800000 */
[----:B------:R-:W-:-:S03]  /*2240*/  ISETP.GT.AND P1, PT, R15, 0x11, PT ;  /* 0x000000110f00780c */ /* 0x000fc60003f24270 */
[----:B------:R-:W-:-:S04]  /*2250*/  FMUL R23, R23, R14 ;  /* 0x0000000e17177220 */ /* 0x000fc80000400000 */
[----:B------:R-:W-:-:S05]  /*2260*/  FFMA R23, R64, R0, R23 ;  /* 0x0000000040177223 */ /* 0x000fca0000000017 */
[----:B------:R-:W-:-:S05]  /*2270*/  F2FP.TF32.F32.PACK_B R23, R23 ;  /* 0x00000017ff17723e */ /* 0x000fca00024050ff */
[----:B------:R1:W-:Y:S01]  /*2280*/  @P0 STG.E desc[UR12][R8.64+0x40], R23 ;  /* 0x0000401708000986 */ /* 0x0003e2000c10190c */
[----:B------:R-:W-:Y:S02]  /*2290*/  ISETP.GT.AND P0, PT, R16, RZ, P1 ;  /* 0x000000ff1000720c */ /* 0x000fe40000f04270 */
[----:B-1----:R-:W-:-:S11]  /*22a0*/  P2R R23, PR, RZ, 0x2 ;  /* 0x00000002ff177803 */ /* 0x002fd60000000000 */
[----:B------:R-:W-:Y:S05]  /*22b0*/  @!P0 BRA `(.L_x_44) ;  /* 0x0000000000048947 */ /* 0x000fea0003800000 */
[----:B------:R1:W5:Y:S02]  /*22c0*/  LDG.E.LTC128B R22, desc[UR12][R6.64+0x44] ;  /* 0x0000440c06167981 */ /* 0x000364000c1e1920 */
.L_x_44:
[----:B------:R-:W-:Y:S05]  /*22d0*/  BSYNC B0 ;  /* 0x0000000000007941 */ /* 0x000fea0003800000 */
.L_x_43:
[----:B-----5:R-:W-:Y:S01]  /*22e0*/  LOP3.LUT R23, R22, 0xffffe000, RZ, 0xc0, !PT ;  /* 0xffffe00016177812 */ /* 0x020fe200078ec0ff */
[----:B------:R-:W-:Y:S04]  /*22f0*/  BSSY B0, `(.L_x_45) ;  /* 0x0000008000007945 */ /* 0x000fe80003800000 */
[----:B------:R-:W-:-:S04]  /*2300*/  FMUL R56, R23, R14 ;  /* 0x0000000e17387220 */ /* 0x000fc80000400000 */
[----:B------:R-:W-:-:S05]  /*2310*/  FFMA R65, R65, R0, R56 ;  /* 0x0000000041417223 */ /* 0x000fca0000000038 */
[----:B------:R-:W-:-:S05]  /*2320*/  F2FP.TF32.F32.PACK_B R65, R65 ;  /* 0x00000041ff41723e */ /* 0x000fca00024050ff */
[----:B------:R0:W-:Y:S01]  /*2330*/  @P0 STG.E desc[UR12][R8.64+0x44], R65 ;  /* 0x0000444108000986 */ /* 0x0001e2000c10190c */
[----:B------:R-:W-:-:S13]  /*2340*/  ISETP.GT.AND P0, PT, R16, 0x8, P3 ;  /* 0x000000081000780c */ /* 0x000fda0001f04270 */
[----:B0-----:R-:W-:Y:S05]  /*2350*/  @!P0 BRA `(.L_x_46) ;  /* 0x0000000000048947 */ /* 0x001fea0003800000 */
[----:B------:R0:W5:Y:S02]  /*2360*/  LDG.E.LTC128B R22, desc[UR12][R12.64+0x40] ;  /* 0x0000400c0c167981 */ /* 0x000164000c1e1920 */
.L_x_46:
[----:B------:R-:W-:Y:S05]  /*2370*/  BSYNC B0 ;  /* 0x0000000000007941 */ /* 0x000fea0003800000 */
.L_x_45:
[----:B-----5:R-:W-:Y:S01]  /*2380*/  LOP3.LUT R23, R22, 0xffffe000, RZ, 0xc0, !PT ;  /* 0xffffe00016177812 */ /* 0x020fe200078ec0ff */
[----:B------:R-:W-:Y:S01]  /*2390*/  BSSY B0, `(.L_x_47) ;  /* 0x000000b000007945 */ /* 0x000fe20003800000 */
[----:B------:R-:W-:-:S03]  /*23a0*/  IMAD.MOV.U32 R56, RZ, RZ, R22 ;  /* 0x000000ffff387224 */ /* 0x000fc600078e0016 */
[----:B------:R-:W-:-:S04]  /*23b0*/  FMUL R23, R23, R14 ;  /* 0x0000000e17177220 */ /* 0x000fc80000400000 */
[----:B----4-:R-:W-:-:S05]  /*23c0*/  FFMA R61, R66, R0, R23 ;  /* 0x00000000423d7223 */ /* 0x010fca0000000017 */
[----:B------:R-:W-:-:S05]  /*23d0*/  F2FP.TF32.F32.PACK_B R61, R61 ;  /* 0x0000003dff3d723e */ /* 0x000fca00024050ff */
[----:B------:R4:W-:Y:S01]  /*23e0*/  @P0 STG.E desc[UR12][R20.64+0x40], R61 ;  /* 0x0000403d14000986 */ /* 0x0009e2000c10190c */
[----:B------:R-:W-:-:S05]  /*23f0*/  IADD3 R59, P0, R2, 0x40, RZ ;  /* 0x00000040023b7810 */ /* 0x000fca0007f1e0ff */
[----:B------:R-:W-:Y:S01]  /*2400*/  IMAD.X R23, RZ, RZ, R3, P0 ;  /* 0x000000ffff177224 */ /* 0x000fe200000e0603 */
[----:B------:R-:W-:-:S13]  /*2410*/  ISETP.GT.AND P0, PT, R16, 0x8, P1 ;  /* 0x000000081000780c */ /* 0x000fda0000f04270 */
[----:B----4-:R-:W-:Y:S05]  /*2420*/  @!P0 BRA `(.L_x_48) ;  /* 0x0000000000048947 */ /* 0x010fea0003800000 */
[----:B------:R4:W5:Y:S02]  /*2430*/  LDG.E.LTC128B R56, desc[UR12][R12.64+0x44] ;  /* 0x0000440c0c387981 */ /* 0x000964000c1e1920 */
.L_x_48:
[----:B------:R-:W-:Y:S05]  /*2440*/  BSYNC B0 ;  /* 0x0000000000007941 */ /* 0x000fea0003800000 */
.L_x_47:
[----:B-----5:R-:W-:Y:S01]  /*2450*/  LOP3.LUT R3, R56, 0xffffe000, RZ, 0xc0, !PT ;  /* 0xffffe00038037812 */ /* 0x020fe200078ec0ff */
[----:B------:R-:W-:Y:S01]  /*2460*/  IMAD.WIDE.U32 R10, R59, UR6, R10 ;  /* 0x000000063b0a7c25 */ /* 0x000fe2000f8e000a */
[----:B------:R-:W-:Y:S01]  /*2470*/  ISETP.GT.AND P2, PT, R15, 0x18, PT ;  /* 0x000000180f00780c */ /* 0x000fe20003f44270 */
[----:B------:R-:W-:Y:S02]  /*2480*/  BSSY B0, `(.L_x_49) ;  /* 0x0000013000007945 */ /* 0x000fe40003800000 */
[----:B------:R-:W-:-:S04]  /*2490*/  FMUL R2, R3, R14 ;  /* 0x0000000e03027220 */ /* 0x000fc80000400000 */
[----:B------:R-:W-:Y:S01]  /*24a0*/  FFMA R67, R67, R0, R2 ;  /* 0x0000000043437223 */ /* 0x000fe20000000002 */
[----:B------:R-:W-:Y:S02]  /*24b0*/  IMAD R2, R23, UR6, RZ ;  /* 0x0000000617027c24 */ /* 0x000fe4000f8e02ff */
[C---:B------:R-:W-:Y:S02]  /*24c0*/  IMAD.WIDE.U32 R22, R59.reuse, UR6, R4 ;  /* 0x000000063b167c25 */ /* 0x040fe4000f8e0004 */
[----:B------:R-:W-:Y:S02]  /*24d0*/  F2FP.TF32.F32.PACK_B R67, R67 ;  /* 0x00000043ff43723e */ /* 0x000fe400024050ff */
[----:B------:R-:W-:-:S03]  /*24e0*/  IMAD R61, R59, UR7, R2 ;  /* 0x000000073b3d7c24 */ /* 0x000fc6000f8e0202 */
[----:B------:R0:W-:Y:S01]  /*24f0*/  @P0 STG.E desc[UR12][R20.64+0x44], R67 ;  /* 0x0000444314000986 */ /* 0x0001e2000c10190c */
[----:B------:R-:W-:Y:S01]  /*2500*/  IMAD.IADD R3, R23, 0x1, R61 ;  /* 0x0000000117037824 */ /* 0x000fe200078e023d */
[----:B------:R-:W-:-:S04]  /*2510*/  LEA R2, P0, R22, UR8, 0x2 ;  /* 0x0000000816027c11 */ /* 0x000fc8000f8010ff */
[----:B------:R-:W-:Y:S02]  /*2520*/  LEA.HI.X R3, R22, UR9, R3, 0x2, P0 ;  /* 0x0000000916037c11 */ /* 0x000fe400080f1403 */
[----:B------:R-:W-:-:S04]  /*2530*/  IADD3 R10, P0, R4, R10, RZ ;  /* 0x0000000a040a7210 */ /* 0x000fc80007f1e0ff */
[----:B------:R-:W-:Y:S02]  /*2540*/  IADD3.X R5, R5, R61, R11, P0, !PT ;  /* 0x0000003d05057210 */ /* 0x000fe400007fe40b */
[----:B------:R-:W-:-:S04]  /*2550*/  LEA R4, P0, R10, UR8, 0x2 ;  /* 0x000000080a047c11 */ /* 0x000fc8000f8010ff */
[----:B------:R-:W-:Y:S02]  /*2560*/  LEA.HI.X R5, R10, UR9, R5, 0x2, P0 ;  /* 0x000000090a057c11 */ /* 0x000fe400080f1405 */
[----:B------:R-:W-:Y:S02]  /*2570*/  ISETP.GT.AND P0, PT, R16, RZ, P2 ;  /* 0x000000ff1000720c */ /* 0x000fe40001704270 */
[----:B------:R-:W-:-:S11]  /*2580*/  P2R R10, PR, RZ, 0x4 ;  /* 0x00000004ff0a7803 */ /* 0x000fd60000000000 */
[----:B0-----:R-:W-:Y:S05]  /*2590*/  @!P0 BRA `(.L_x_50) ;  /* 0x0000000000048947 */ /* 0x001fea0003800000 */
[----:B------:R0:W5:Y:S02]  /*25a0*/  LDG.E.LTC128B R56, desc[UR12][R6.64+0x60] ;  /* 0x0000600c06387981 */ /* 0x000164000c1e1920 */
.L_x_50:
[----:B------:R-:W-:Y:S05]  /*25b0*/  BSYNC B0 ;  /* 0x0000000000007941 */ /* 0x000fea0003800000 */
.L_x_49:
[----:B-----5:R-:W-:Y:S01]  /*25c0*/  LOP3.LUT R11, R56, 0xffffe000, RZ, 0xc0, !PT ;  /* 0xffffe000380b7812 */ /* 0x020fe200078ec0ff */
[----:B------:R-:W-:Y:S01]  /*25d0*/  BSSY B0, `(.L_x_51) ;  /* 0x000000a000007945 */ /* 0x000fe20003800000 */
[----:B------:R-:W-:-:S03]  /*25e0*/  ISETP.GT.AND P1, PT, R15, 0x19, PT ;  /* 0x000000190f00780c */ /* 0x000fc60003f24270 */
[----:B------:R-:W-:Y:S01]  /*25f0*/  FMUL R11, R11, R14 ;  /* 0x0000000e0b0b7220 */ /* 0x000fe20000400000 */
[----:B------:R-:W-:-:S03]  /*2600*/  P2R R10, PR, RZ, 0x2 ;  /* 0x00000002ff0a7803 */ /* 0x000fc60000000000 */
[----:B------:R-:W-:-:S05]  /*2610*/  FFMA R11, R68, R0, R11 ;  /* 0x00000000440b7223 */ /* 0x000fca000000000b */
[----:B------:R-:W-:-:S05]  /*2620*/  F2FP.TF32.F32.PACK_B R11, R11 ;  /* 0x0000000bff0b723e */ /* 0x000fca00024050ff */
[----:B------:R0:W-:Y:S01]  /*2630*/  @P0 STG.E desc[UR12][R8.64+0x60], R11 ;  /* 0x0000600b08000986 */ /* 0x0001e2000c10190c */
[----:B------:R-:W-:-:S13]  /*2640*/  ISETP.GT.AND P0, PT, R16, RZ, P1 ;  /* 0x000000ff1000720c */ /* 0x000fda0000f04270 */
[----:B0-----:R-:W-:Y:S05]  /*2650*/  @!P0 BRA `(.L_x_52) ;  /* 0x0000000000048947 */ /* 0x001fea0003800000 */
[----:B------:R0:W5:Y:S02]  /*2660*/  LDG.E.LTC128B R56, desc[UR12][R6.64+0x64] ;  /* 0x0000640c06387981 */ /* 0x000164000c1e1920 */
.L_x_52:
[----:B------:R-:W-:Y:S05]  /*2670*/  BSYNC B0 ;  /* 0x0000000000007941 */ /* 0x000fea0003800000 */
.L_x_51:
        /* <DEDUP_REMOVED lines=9> */
.L_x_54:
[----:B------:R-:W-:Y:S05]  /*2710*/  BSYNC B0 ;  /* 0x0000000000007941 */ /* 0x000fea0003800000 */
.L_x_53:
        /* <DEDUP_REMOVED lines=9> */
.L_x_56:
[----:B------:R-:W-:Y:S05]  /*27b0*/  BSYNC B0 ;  /* 0x0000000000007941 */ /* 0x000fea0003800000 */
.L_x_55:
[----:B-----5:R-:W-:Y:S01]  /*27c0*/  LOP3.LUT R11, R56, 0xffffe000, RZ, 0xc0, !PT ;  /* 0xffffe000380b7812 */ /* 0x020fe200078ec0ff */
[----:B------:R-:W-:Y:S01]  /*27d0*/  BSSY B0, `(.L_x_57) ;  /* 0x000000a000007945 */ /* 0x000fe20003800000 */
[----:B------:R-:W-:-:S03]  /*27e0*/  ISETP.GT.AND P2, PT, R15, 0x20, PT ;  /* 0x000000200f00780c */ /* 0x000fc60003f44270 */
[----:B------:R-:W-:-:S04]  /*27f0*/  FMUL R10, R11, R14 ;  /* 0x0000000e0b0a7220 */ /* 0x000fc80000400000 */
[----:B------:R-:W-:Y:S01]  /*2800*/  FFMA R71, R71, R0, R10 ;  /* 0x0000000047477223 */ /* 0x000fe2000000000a */
[----:B------:R-:W-:-:S04]  /*2810*/  P2R R10, PR, RZ, 0x4 ;  /* 0x00000004ff0a7803 */ /* 0x000fc80000000000 */
[----:B------:R-:W-:-:S05]  /*2820*/  F2FP.TF32.F32.PACK_B R71, R71 ;  /* 0x00000047ff47723e */ /* 0x000fca00024050ff */
[----:B------:R0:W-:Y:S01]  /*2830*/  @P0 STG.E desc[UR12][R20.64+0x64], R71 ;  /* 0x0000644714000986 */ /* 0x0001e2000c10190c */
[----:B------:R-:W-:-:S13]  /*2840*/  ISETP.GT.AND P0, PT, R16, RZ, P2 ;  /* 0x000000ff1000720c */ /* 0x000fda0001704270 */
[----:B0-----:R-:W-:Y:S05]  /*2850*/  @!P0 BRA `(.L_x_58) ;  /* 0x0000000000048947 */ /* 0x001fea0003800000 */
[----:B------:R0:W5:Y:S02]  /*2860*/  LDG.E.LTC128B R56, desc[UR12][R6.64+0x80] ;  /* 0x0000800c06387981 */ /* 0x000164000c1e1920 */
.L_x_58:
[----:B------:R-:W-:Y:S05]  /*2870*/  BSYNC B0 ;  /* 0x0000000000007941 */ /* 0x000fea0003800000 */
.L_x_57:
        /* <DEDUP_REMOVED lines=11> */
.L_x_60:
[----:B------:R-:W-:Y:S05]  /*2930*/  BSYNC B0 ;  /* 0x0000000000007941 */ /* 0x000fea0003800000 */
.L_x_59:
        /* <DEDUP_REMOVED lines=9> */
.L_x_62:
[----:B------:R-:W-:Y:S05]  /*29d0*/  BSYNC B0 ;  /* 0x0000000000007941 */ /* 0x000fea0003800000 */
.L_x_61:
        /* <DEDUP_REMOVED lines=9> */
.L_x_64:
[----:B------:R-:W-:Y:S05]  /*2a70*/  BSYNC B0 ;  /* 0x0000000000007941 */ /* 0x000fea0003800000 */
.L_x_63:
        /* <DEDUP_REMOVED lines=11> */
.L_x_66:
[----:B------:R-:W-:Y:S05]  /*2b30*/  BSYNC B0 ;  /* 0x0000000000007941 */ /* 0x000fea0003800000 */
.L_x_65:
[----:B-----5:R-:W-:Y:S01]  /*2b40*/  LOP3.LUT R11, R56, 0xffffe000, RZ, 0xc0, !PT ;  /* 0xffffe000380b7812 */ /* 0x020fe200078ec0ff */
[----:B------:R-:W-:Y:S01]  /*2b50*/  BSSY B0, `(.L_x_67) ;  /* 0x0000009000007945 */ /* 0x000fe20003800000 */
[----:B------:R-:W-:-:S03]  /*2b60*/  ISETP.GT.AND P4, PT, R15, 0x29, PT ;  /* 0x000000290f00780c */ /* 0x000fc60003f84270 */
[----:B------:R-:W-:-:S04]  /*2b70*/  FMUL R11, R11, R14 ;  /* 0x0000000e0b0b7220 */ /* 0x000fc80000400000 */
[----:B------:R-:W-:-:S05]  /*2b80*/  FFMA R11, R76, R0, R11 ;  /* 0x000000004c0b7223 */ /* 0x000fca000000000b */
[----:B------:R-:W-:-:S05]  /*2b90*/  F2FP.TF32.F32.PACK_B R11, R11 ;  /* 0x0000000bff0b723e */ /* 0x000fca00024050ff */
[----:B------:R0:W-:Y:S01]  /*2ba0*/  @P0 STG.E desc[UR12][R8.64+0xa0], R11 ;  /* 0x0000a00b08000986 */ /* 0x0001e2000c10190c */
[----:B------:R-:W-:-:S13]  /*2bb0*/  ISETP.GT.AND P0, PT, R16, RZ, P4 ;  /* 0x000000ff1000720c */ /* 0x000fda0002704270 */
[----:B0-----:R-:W-:Y:S05]  /*2bc0*/  @!P0 BRA `(.L_x_68) ;  /* 0x0000000000048947 */ /* 0x001fea0003800000 */
[----:B------:R0:W5:Y:S02]  /*2bd0*/  LDG.E.LTC128B R56, desc[UR12][R6.64+0xa4] ;  /* 0x0000a40c06387981 */ /* 0x000164000c1e1920 */
.L_x_68:
[----:B------:R-:W-:Y:S05]  /*2be0*/  BSYNC B0 ;  /* 0x0000000000007941 */ /* 0x000fea0003800000 */
.L_x_67:
        /* <DEDUP_REMOVED lines=9> */
.L_x_70:
[----:B------:R-:W-:Y:S05]  /*2c80*/  BSYNC B0 ;  /* 0x0000000000007941 */ /* 0x000fea0003800000 */
.L_x_69:
        /* <DEDUP_REMOVED lines=9> */
.L_x_72:
[----:B------:R-:W-:Y:S05]  /*2d20*/  BSYNC B0 ;  /* 0x0000000000007941 */ /* 0x000fea0003800000 */
.L_x_71:
        /* <DEDUP_REMOVED lines=10> */
.L_x_74:
[----:B------:R-:W-:Y:S05]  /*2dd0*/  BSYNC B0 ;  /* 0x0000000000007941 */ /* 0x000fea0003800000 */
.L_x_73:
        /* <DEDUP_REMOVED lines=10> */
.L_x_76:
[----:B------:R-:W-:Y:S05]  /*2e80*/  BSYNC B0 ;  /* 0x0000000000007941 */ /* 0x000fea0003800000 */
.L_x_75:
        /* <DEDUP_REMOVED lines=9> */
.L_x_78:
[----:B------:R-:W-:Y:S05]  /*2f20*/  BSYNC B0 ;  /* 0x0000000000007941 */ /* 0x000fea0003800000 */
.L_x_77:
        /* <DEDUP_REMOVED lines=9> */
.L_x_80:
[----:B------:R-:W-:Y:S05]  /*2fc0*/  BSYNC B0 ;  /* 0x0000000000007941 */ /* 0x000fea0003800000 */
.L_x_79:
        /* <DEDUP_REMOVED lines=10> */
.L_x_82:
[----:B------:R-:W-:Y:S05]  /*3070*/  BSYNC B0 ;  /* 0x0000000000007941 */ /* 0x000fea0003800000 */
.L_x_81:
[----:B-----5:R-:W-:Y:S01]  /*3080*/  LOP3.LUT R11, R56, 0xffffe000, RZ, 0xc0, !PT ;  /* 0xffffe000380b7812 */ /* 0x020fe200078ec0ff */
[----:B------:R-:W-:Y:S04]  /*3090*/  BSSY B0, `(.L_x_83) ;  /* 0x000000d000007945 */ /* 0x000fe80003800000 */
[----:B------:R-:W-:-:S04]  /*30a0*/  FMUL R11, R11, R14 ;  /* 0x0000000e0b0b7220 */ /* 0x000fc80000400000 */
[----:B------:R-:W-:-:S05]  /*30b0*/  FFMA R59, R84, R0, R11 ;  /* 0x00000000543b7223 */ /* 0x000fca000000000b */
[----:B------:R-:W-:-:S05]  /*30c0*/  F2FP.TF32.F32.PACK_B R59, R59 ;  /* 0x0000003bff3b723e */ /* 0x000fca00024050ff */
[----:B------:R0:W-:Y:S01]  /*30d0*/  @P0 STG.E desc[UR12][R8.64+0xe0], R59 ;  /* 0x0000e03b08000986 */ /* 0x0001e2000c10190c */
[----:B------:R-:W-:-:S05]  /*30e0*/  IADD3 R22, P0, R57, R20, RZ ;  /* 0x0000001439167210 */ /* 0x000fca0007f1e0ff */
[----:B------:R-:W-:Y:S01]  /*30f0*/  IMAD.X R23, R17, 0x1, R21, P0 ;  /* 0x0000000111177824 */ /* 0x000fe200000e0615 */
[----:B------:R-:W-:-:S05]  /*3100*/  IADD3 R10, P0, R57, R8, RZ ;  /* 0x00000008390a7210 */ /* 0x000fca0007f1e0ff */
[----:B------:R-:W-:Y:S01]  /*3110*/  IMAD.X R11, R17, 0x1, R9, P0 ;  /* 0x00000001110b7824 */ /* 0x000fe200000e0609 */
[----:B------:R-:W-:-:S04]  /*3120*/  ISETP.GT.AND P0, PT, R15, 0x39, PT ;  /* 0x000000390f00780c */ /* 0x000fc80003f04270 */
[----:B------:R-:W-:-:S13]  /*3130*/  ISETP.GT.AND P5, PT, R16, RZ, P0 ;  /* 0x000000ff1000720c */ /* 0x000fda00007a4270 */
[----:B0-----:R-:W-:Y:S05]  /*3140*/  @!P5 BRA `(.L_x_84) ;  /* 0x000000000004d947 */ /* 0x001fea0003800000 */
[----:B------:R0:W5:Y:S02]  /*3150*/  LDG.E.LTC128B R56, desc[UR12][R6.64+0xe4] ;  /* 0x0000e40c06387981 */ /* 0x000164000c1e1920 */
.L_x_84:
[----:B------:R-:W-:Y:S05]  /*3160*/  BSYNC B0 ;  /* 0x0000000000007941 */ /* 0x000fea0003800000 */
.L_x_83:
[----:B01-3-5:R-:W-:Y:S01]  /*3170*/  LOP3.LUT R7, R56, 0xffffe000, RZ, 0xc0, !PT ;  /* 0xffffe00038077812 */ /* 0x02bfe200078ec0ff */
        /* <DEDUP_REMOVED lines=8> */
.L_x_86:
[----:B------:R-:W-:Y:S05]  /*3200*/  BSYNC B0 ;  /* 0x0000000000007941 */ /* 0x000fea0003800000 */
.L_x_85:
[----:B-----5:R-:W-:Y:S01]  /*3210*/  LOP3.LUT R7, R56, 0xffffe000, RZ, 0xc0, !PT ;  /* 0xffffe00038077812 */ /* 0x020fe200078ec0ff */
[----:B------:R-:W-:Y:S04]  /*3220*/  BSSY B0, `(.L_x_87) ;  /* 0x0000008000007945 */ /* 0x000fe80003800000 */
[----:B------:R-:W-:-:S04]  /*3230*/  FMUL R7, R7, R14 ;  /* 0x0000000e07077220 */ /* 0x000fc80000400000 */
[----:B------:R-:W-:-:S05]  /*3240*/  FFMA R7, R86, R0, R7 ;  /* 0x0000000056077223 */ /* 0x000fca0000000007 */
[----:B------:R-:W-:-:S05]  /*3250*/  F2FP.TF32.F32.PACK_B R7, R7 ;  /* 0x00000007ff07723e */ /* 0x000fca00024050ff */
[----:B------:R1:W-:Y:S01]  /*3260*/  @P5 STG.E desc[UR12][R20.64+0xe0], R7 ;  /* 0x0000e00714005986 */ /* 0x0003e2000c10190c */
[----:B------:R-:W-:-:S13]  /*3270*/  ISETP.GT.AND P5, PT, R16, 0x8, P0 ;  /* 0x000000081000780c */ /* 0x000fda00007a4270 */
[----:B-1----:R-:W-:Y:S05]  /*3280*/  @!P5 BRA `(.L_x_88) ;  /* 0x000000000004d947 */ /* 0x002fea0003800000 */
[----:B------:R1:W5:Y:S02]  /*3290*/  LDG.E.LTC128B R56, desc[UR12][R12.64+0xe4] ;  /* 0x0000e40c0c387981 */ /* 0x000364000c1e1920 */
.L_x_88:
[----:B------:R-:W-:Y:S05]  /*32a0*/  BSYNC B0 ;  /* 0x0000000000007941 */ /* 0x000fea0003800000 */
.L_x_87:
[----:B-----5:R-:W-:-:S05]  /*32b0*/  LOP3.LUT R7, R56, 0xffffe000, RZ, 0xc0, !PT ;  /* 0xffffe00038077812 */ /* 0x020fca00078ec0ff */
[----:B------:R-:W-:-:S04]  /*32c0*/  FMUL R6, R7, R14 ;  /* 0x0000000e07067220 */ /* 0x000fc80000400000 */
[----:B------:R-:W-:-:S05]  /*32d0*/  FFMA R87, R87, R0, R6 ;  /* 0x0000000057577223 */ /* 0x000fca0000000006 */
[----:B------:R-:W-:-:S05]  /*32e0*/  F2FP.TF32.F32.PACK_B R87, R87 ;  /* 0x00000057ff57723e */ /* 0x000fca00024050ff */
[----:B------:R3:W-:Y:S01]  /*32f0*/  @P5 STG.E desc[UR12][R20.64+0xe4], R87 ;  /* 0x0000e45714005986 */ /* 0x0007e2000c10190c */
[----:B------:R-:W-:-:S04]  /*3300*/  ISETP.GT.AND P5, PT, R15, RZ, PT ;  /* 0x000000ff0f00720c */ /* 0x000fc80003fa4270 */
[----:B------:R-:W-:-:S13]  /*3310*/  ISETP.GT.AND P5, PT, R16, 0x40, P5 ;  /* 0x000000401000780c */ /* 0x000fda0002fa4270 */
[----:B------:R-:W2:Y:S01]  /*3320*/  @P5 LDG.E.LTC128B R56, desc[UR12][R2.64] ;  /* 0x0000000c02385981 */ /* 0x000ea2000c1e1920 */
[----:B------:R-:W-:Y:S01]  /*3330*/  BSSY B0, `(.L_x_89) ;  /* 0x000000a000007945 */ /* 0x000fe20003800000 */
[----:B--2---:R-:W-:-:S05]  /*3340*/  LOP3.LUT R7, R56, 0xffffe000, RZ, 0xc0, !PT ;  /* 0xffffe00038077812 */ /* 0x004fca00078ec0ff */
[----:B------:R-:W-:-:S04]  /*3350*/  FMUL R7, R7, R14 ;  /* 0x0000000e07077220 */ /* 0x000fc80000400000 */
[----:B------:R-:W-:-:S05]  /*3360*/  FFMA R7, R24, R0, R7 ;  /* 0x0000000018077223 */ /* 0x000fca0000000007 */
[----:B------:R-:W-:-:S05]  /*3370*/  F2FP.TF32.F32.PACK_B R7, R7 ;  /* 0x00000007ff07723e */ /* 0x000fca00024050ff */
[----:B------:R3:W-:Y:S01]  /*3380*/  @P5 STG.E desc[UR12][R10.64], R7 ;  /* 0x000000070a005986 */ /* 0x0007e2000c10190c */
[----:B------:R-:W-:-:S04]  /*3390*/  ISETP.GT.AND P5, PT, R15, 0x1, PT ;  /* 0x000000010f00780c */ /* 0x000fc80003fa4270 */
[----:B------:R-:W-:-:S13]  /*33a0*/  ISETP.GT.AND P5, PT, R16, 0x40, P5 ;  /* 0x000000401000780c */ /* 0x000fda0002fa4270 */
[----:B---3--:R-:W-:Y:S05]  /*33b0*/  @!P5 BRA `(.L_x_90) ;  /* 0x000000000004d947 */ /* 0x008fea0003800000 */
[----:B------:R2:W5:Y:S02]  /*33c0*/  LDG.E.LTC128B R56, desc[UR12][R2.64+0x4] ;  /* 0x0000040c02387981 */ /* 0x000564000c1e1920 */
.L_x_90:
[----:B------:R-:W-:Y:S05]  /*33d0*/  BSYNC B0 ;  /* 0x0000000000007941 */ /* 0x000fea0003800000 */
.L_x_89:
[----:B-----5:R-:W-:Y:S01]  /*33e0*/  LOP3.LUT R7, R56, 0xffffe000, RZ, 0xc0, !PT ;  /* 0xffffe00038077812 */ /* 0x020fe200078ec0ff */
[----:B------:R-:W-:Y:S04]  /*33f0*/  BSSY B0, `(.L_x_91) ;  /* 0x000000b000007945 */ /* 0x000fe80003800000 */
[----:B------:R-:W-:Y:S01]  /*3400*/  FMUL R6, R7, R14 ;  /* 0x0000000e07067220 */ /* 0x000fe20000400000 */
[----:B------:R-:W-:-:S03]  /*3410*/  @P5 IMAD.MOV.U32 R7, RZ, RZ, R11 ;  /* 0x000000ffff075224 */ /* 0x000fc600078e000b */
[----:B------:R-:W-:Y:S01]  /*3420*/  FFMA R25, R25, R0, R6 ;  /* 0x0000000019197223 */ /* 0x000fe20000000006 */
[----:B------:R-:W-:-:S04]  /*3430*/  @P5 IMAD.MOV.U32 R6, RZ, RZ, R10 ;  /* 0x000000ffff065224 */ /* 0x000fc800078e000a */
[----:B------:R-:W-:-:S05]  /*3440*/  F2FP.TF32.F32.PACK_B R25, R25 ;  /* 0x00000019ff19723e */ /* 0x000fca00024050ff */
[----:B------:R3:W-:Y:S01]  /*3450*/  @P5 STG.E desc[UR12][R6.64+0x4], R25 ;  /* 0x0000041906005986 */ /* 0x0007e2000c10190c */
[----:B------:R-:W-:-:S04]  /*3460*/  ISETP.GT.AND P5, PT, R15, RZ, PT ;  /* 0x000000ff0f00720c */ /* 0x000fc80003fa4270 */
[----:B------:R-:W-:-:S13]  /*3470*/  ISETP.GT.AND P5, PT, R16, 0x48, P5 ;  /* 0x000000481000780c */ /* 0x000fda0002fa4270 */
[----:B---3--:R-:W-:Y:S05]  /*3480*/  @!P5 BRA `(.L_x_92) ;  /* 0x000000000004d947 */ /* 0x008fea0003800000 */
[----:B------:R3:W5:Y:S02]  /*3490*/  LDG.E.LTC128B R56, desc[UR12][R4.64] ;  /* 0x0000000c04387981 */ /* 0x000764000c1e1920 */
.L_x_92:
[----:B------:R-:W-:Y:S05]  /*34a0*/  BSYNC B0 ;  /* 0x0000000000007941 */ /* 0x000fea0003800000 */
.L_x_91:
[----:B-----5:R-:W-:Y:S01]  /*34b0*/  LOP3.LUT R7, R56, 0xffffe000, RZ, 0xc0, !PT ;  /* 0xffffe00038077812 */ /* 0x020fe200078ec0ff */
[----:B------:R-:W-:Y:S04]  /*34c0*/  BSSY B0, `(.L_x_93) ;  /* 0x0000009000007945 */ /* 0x000fe80003800000 */
[----:B------:R-:W-:-:S04]  /*34d0*/  FMUL R7, R7, R14 ;  /* 0x0000000e07077220 */ /* 0x000fc80000400000 */
[----:B------:R-:W-:-:S05]  /*34e0*/  FFMA R7, R26, R0, R7 ;  /* 0x000000001a077223 */ /* 0x000fca0000000007 */
[----:B------:R-:W-:-:S05]  /*34f0*/  F2FP.TF32.F32.PACK_B R7, R7 ;  /* 0x00000007ff07723e */ /* 0x000fca00024050ff */
[----:B------:R0:W-:Y:S01]  /*3500*/  @P5 STG.E desc[UR12][R22.64], R7 ;  /* 0x0000000716005986 */ /* 0x0001e2000c10190c */
[----:B------:R-:W-:-:S04]  /*3510*/  ISETP.GT.AND P5, PT, R15, 0x1, PT ;  /* 0x000000010f00780c */ /* 0x000fc80003fa4270 */
[----:B------:R-:W-:-:S13]  /*3520*/  ISETP.GT.AND P5, PT, R16, 0x48, P5 ;  /* 0x000000481000780c */ /* 0x000fda0002fa4270 */
[----:B0-----:R-:W-:Y:S05]  /*3530*/  @!P5 BRA `(.L_x_94) ;  /* 0x000000000004d947 */ /* 0x001fea0003800000 */
[----:B------:R0:W5:Y:S02]  /*3540*/  LDG.E.LTC128B R56, desc[UR12][R4.64+0x4] ;  /* 0x0000040c04387981 */ /* 0x000164000c1e1920 */
.L_x_94:
[----:B------:R-:W-:Y:S05]  /*3550*/  BSYNC B0 ;  /* 0x0000000000007941 */ /* 0x000fea0003800000 */
.L_x_93:
        /* <DEDUP_REMOVED lines=10> */
.L_x_96:
[----:B------:R-:W-:Y:S05]  /*3600*/  BSYNC B0 ;  /* 0x0000000000007941 */ /* 0x000fea0003800000 */
.L_x_95:
[----:B-----5:R-:W-:Y:S01]  /*3610*/  LOP3.LUT R7, R56, 0xffffe000, RZ, 0xc0, !PT ;  /* 0xffffe00038077812 */ /* 0x020fe200078ec0ff */
[----:B------:R-:W-:Y:S01]  /*3620*/  @P5 IMAD.MOV.U32 R6, RZ, RZ, R10 ;  /* 0x000000ffff065224 */ /* 0x000fe200078e000a */
[----:B------:R-:W-:Y:S03]  /*3630*/  BSSY B0, `(.L_x_97) ;  /* 0x000000a000007945 */ /* 0x000fe60003800000 */
[----:B------:R-:W-:-:S04]  /*3640*/  FMUL R7, R7, R14 ;  /* 0x0000000e07077220 */ /* 0x000fc80000400000 */
[----:B------:R-:W-:Y:S01]  /*3650*/  FFMA R9, R28, R0, R7 ;  /* 0x000000001c097223 */ /* 0x000fe20000000007 */
[----:B------:R-:W-:-:S04]  /*3660*/  @P5 IMAD.MOV.U32 R7, RZ, RZ, R11 ;  /* 0x000000ffff075224 */ /* 0x000fc800078e000b */
[----:B------:R-:W-:-:S05]  /*3670*/  F2FP.TF32.F32.PACK_B R9, R9 ;  /* 0x00000009ff09723e */ /* 0x000fca00024050ff */
[----:B------:R0:W-:Y:S01]  /*3680*/  @P5 STG.E desc[UR12][R6.64+0x20], R9 ;  /* 0x0000200906005986 */ /* 0x0001e2000c10190c */
[----:B------:R-:W-:-:S04]  /*3690*/  ISETP.GT.AND P5, PT, R15, 0x9, PT ;  /* 0x000000090f00780c */ /* 0x000fc80003fa4270 */
[----:B------:R-:W-:-:S13]  /*36a0*/  ISETP.GT.AND P5, PT, R16, 0x40, P5 ;  /* 0x000000401000780c */ /* 0x000fda0002fa4270 */
[----:B0-----:R-:W-:Y:S05]  /*36b0*/  @!P5 BRA `(.L_x_98) ;  /* 0x000000000004d947 */ /* 0x001fea0003800000 */
[----:B------:R0:W5:Y:S02]  /*36c0*/  LDG.E.LTC128B R56, desc[UR12][R2.64+0x24] ;  /* 0x0000240c02387981 */ /* 0x000164000c1e1920 */
.L_x_98:
[----:B------:R-:W-:Y:S05]  /*36d0*/  BSYNC B0 ;  /* 0x0000000000007941 */ /* 0x000fea0003800000 */
.L_x_97:
        /* <DEDUP_REMOVED lines=12> */
.L_x_100:
[----:B------:R-:W-:Y:S05]  /*37a0*/  BSYNC B0 ;  /* 0x0000000000007941 */ /* 0x000fea0003800000 */
.L_x_99:
        /* <DEDUP_REMOVED lines=10> */
.L_x_102:
[----:B------:R-:W-:Y:S05]  /*3850*/  BSYNC B0 ;  /* 0x0000000000007941 */ /* 0x000fea0003800000 */
.L_x_101:
        /* <DEDUP_REMOVED lines=12> */
.L_x_104:
[----:B------:R-:W-:Y:S05]  /*3920*/  BSYNC B0 ;  /* 0x0000000000007941 */ /* 0x000fea0003800000 */
.L_x_103:
        /* <DEDUP_REMOVED lines=12> */
.L_x_106:
[----:B------:R-:W-:Y:S05]  /*39f0*/  BSYNC B0 ;  /* 0x0000000000007941 */ /* 0x000fea0003800000 */
.L_x_105:
        /* <DEDUP_REMOVED lines=12> */
.L_x_108:
[----:B------:R-:W-:Y:S05]  /*3ac0*/  BSYNC B0 ;  /* 0x0000000000007941 */ /* 0x000fea0003800000 */
.L_x_107:
        /* <DEDUP_REMOVED lines=12> */
.L_x_110:
[----:B------:R-:W-:Y:S05]  /*3b90*/  BSYNC B0 ;  /* 0x0000000000007941 */ /* 0x000fea0003800000 */
.L_x_109:
        /* <DEDUP_REMOVED lines=12> */
.L_x_112:
[----:B------:R-:W-:Y:S05]  /*3c60*/  BSYNC B0 ;  /* 0x0000000000007941 */ /* 0x000fea0003800000 */
.L_x_111:
        /* <DEDUP_REMOVED lines=12> */
.L_x_114:
[----:B------:R-:W-:Y:S05]  /*3d30*/  BSYNC B0 ;  /* 0x0000000000007941 */ /* 0x000fea0003800000 */
.L_x_113:
        /* <DEDUP_REMOVED lines=12> */
.L_x_116:
[----:B------:R-:W-:Y:S05]  /*3e00*/  BSYNC B0 ;  /* 0x0000000000007941 */ /* 0x000fea0003800000 */
.L_x_115:
        /* <DEDUP_REMOVED lines=12> */
.L_x_118:
[----:B------:R-:W-:Y:S05]  /*3ed0*/  BSYNC B0 ;  /* 0x0000000000007941 */ /* 0x000fea0003800000 */
.L_x_117:
        /* <DEDUP_REMOVED lines=12> */
.L_x_120:
[----:B------:R-:W-:Y:S05]  /*3fa0*/  BSYNC B0 ;  /* 0x0000000000007941 */ /* 0x000fea0003800000 */
.L_x_119:
        /* <DEDUP_REMOVED lines=12> */
.L_x_122:
[----:B------:R-:W-:Y:S05]  /*4070*/  BSYNC B0 ;  /* 0x0000000000007941 */ /* 0x000fea0003800000 */
.L_x_121:
        /* <DEDUP_REMOVED lines=12> */
.L_x_124:
[----:B------:R-:W-:Y:S05]  /*4140*/  BSYNC B0 ;  /* 0x0000000000007941 */ /* 0x000fea0003800000 */
.L_x_123:
        /* <DEDUP_REMOVED lines=12> */
.L_x_126:
[----:B------:R-:W-:Y:S05]  /*4210*/  BSYNC B0 ;  /* 0x0000000000007941 */ /* 0x000fea0003800000 */
.L_x_125:
        /* <DEDUP_REMOVED lines=8> */
[----:B------:R-:W-:-:S13]  /*42a0*/  ISETP.GT.AND P5, PT, R16, 0x40, P6 ;  /* 0x000000401000780c */ /* 0x000fda00037a4270 */
[----:B0-----:R-:W-:Y:S05]  /*42b0*/  @!P5 BRA `(.L_x_128) ;  /* 0x000000000004d947 */ /* 0x001fea0003800000 */
[----:B------:R0:W5:Y:S02]  /*42c0*/  LDG.E.LTC128B R56, desc[UR12][R2.64+0xa0] ;  /* 0x0000a00c02387981 */ /* 0x000164000c1e1920 */
.L_x_128:
[----:B------:R-:W-:Y:S05]  /*42d0*/  BSYNC B0 ;  /* 0x0000000000007941 */ /* 0x000fea0003800000 */
.L_x_127:
        /* <DEDUP_REMOVED lines=8> */
[----:B------:R-:W-:-:S13]  /*4360*/  ISETP.GT.AND P5, PT, R16, 0x40, P4 ;  /* 0x000000401000780c */ /* 0x000fda00027a4270 */
[----:B0-----:R-:W-:Y:S05]  /*4370*/  @!P5 BRA `(.L_x_130) ;  /* 0x000000000004d947 */ /* 0x001fea0003800000 */
[----:B------:R0:W5:Y:S02]  /*4380*/  LDG.E.LTC128B R56, desc[UR12][R2.64+0xa4] ;  /* 0x0000a40c02387981 */ /* 0x000164000c1e1920 */
.L_x_130:
[----:B------:R-:W-:Y:S05]  /*4390*/  BSYNC B0 ;  /* 0x0000000000007941 */ /* 0x000fea0003800000 */
.L_x_129:
[----:B-----5:R-:W-:Y:S01]  /*43a0*/  LOP3.LUT R7, R56, 0xffffe000, RZ, 0xc0, !PT ;  /* 0xffffe00038077812 */ /* 0x020fe200078ec0ff */
[----:B------:R-:W-:Y:S01]  /*43b0*/  BSSY B0, `(.L_x_131) ;  /* 0x000000a000007945 */ /* 0x000fe20003800000 */
[----:B------:R-:W-:-:S03]  /*43c0*/  ISETP.GT.AND P6, PT, R16, 0x48, P6 ;  /* 0x000000481000780c */ /* 0x000fc600037c4270 */
[----:B------:R-:W-:Y:S01]  /*43d0*/  FMUL R6, R7, R14 ;  /* 0x0000000e07067220 */ /* 0x000fe20000400000 */
[----:B------:R-:W-:-:S03]  /*43e0*/  @P5 IMAD.MOV.U32 R7, RZ, RZ, R11 ;  /* 0x000000ffff075224 */ /* 0x000fc600078e000b */
[----:B------:R-:W-:Y:S01]  /*43f0*/  FFMA R45, R45, R0, R6 ;  /* 0x000000002d2d7223 */ /* 0x000fe20000000006 */
[----:B------:R-:W-:-:S04]  /*4400*/  @P5 IMAD.MOV.U32 R6, RZ, RZ, R10 ;  /* 0x000000ffff065224 */ /* 0x000fc800078e000a */
[----:B------:R-:W-:-:S05]  /*4410*/  F2FP.TF32.F32.PACK_B R45, R45 ;  /* 0x0000002dff2d723e */ /* 0x000fca00024050ff */
[----:B------:R0:W-:Y:S01]  /*4420*/  @P5 STG.E desc[UR12][R6.64+0xa4], R45 ;  /* 0x0000a42d06005986 */ /* 0x0001e2000c10190c */
[----:B------:R-:W-:Y:S05]  /*4430*/  @!P6 BRA `(.L_x_132) ;  /* 0x000000000004e947 */ /* 0x000fea0003800000 */
[----:B------:R0:W5:Y:S02]  /*4440*/  LDG.E.LTC128B R56, desc[UR12][R4.64+0xa0] ;  /* 0x0000a00c04387981 */ /* 0x000164000c1e1920 */
.L_x_132:
[----:B------:R-:W-:Y:S05]  /*4450*/  BSYNC B0 ;  /* 0x0000000000007941 */ /* 0x000fea0003800000 */
.L_x_131:
[----:B0----5:R-:W-:Y:S01]  /*4460*/  LOP3.LUT R7, R56, 0xffffe000, RZ, 0xc0, !PT ;  /* 0xffffe00038077812 */ /* 0x021fe200078ec0ff */
[----:B------:R-:W-:Y:S01]  /*4470*/  @P6 IMAD.MOV.U32 R6, RZ, RZ, R18 ;  /* 0x000000ffff066224 */ /* 0x000fe200078e0012 */
[----:B------:R-:W-:Y:S01]  /*4480*/  ISETP.GT.AND P4, PT, R16, 0x48, P4 ;  /* 0x000000481000780c */ /* 0x000fe20002784270 */
[----:B------:R-:W-:Y:S02]  /*4490*/  BSSY B0, `(.L_x_133) ;  /* 0x0000008000007945 */ /* 0x000fe40003800000 */
[----:B------:R-:W-:-:S04]  /*44a0*/  FMUL R7, R7, R14 ;  /* 0x0000000e07077220 */ /* 0x000fc80000400000 */
[----:B------:R-:W-:Y:S01]  /*44b0*/  FFMA R9, R46, R0, R7 ;  /* 0x000000002e097223 */ /* 0x000fe20000000007 */
[----:B------:R-:W-:-:S04]  /*44c0*/  @P6 IMAD.MOV.U32 R7, RZ, RZ, R19 ;  /* 0x000000ffff076224 */ /* 0x000fc800078e0013 */
[----:B------:R-:W-:-:S05]  /*44d0*/  F2FP.TF32.F32.PACK_B R9, R9 ;  /* 0x00000009ff09723e */ /* 0x000fca00024050ff */
[----:B------:R0:W-:Y:S01]  /*44e0*/  @P6 STG.E desc[UR12][R6.64+0xa0], R9 ;  /* 0x0000a00906006986 */ /* 0x0001e2000c10190c */
[----:B------:R-:W-:Y:S05]  /*44f0*/  @!P4 BRA `(.L_x_134) ;  /* 0x000000000004c947 */ /* 0x000fea0003800000 */
[----:B------:R0:W5:Y:S02]  /*4500*/  LDG.E.LTC128B R56, desc[UR12][R4.64+0xa4] ;  /* 0x0000a40c04387981 */ /* 0x000164000c1e1920 */
.L_x_134:
[----:B------:R-:W-:Y:S05]  /*4510*/  BSYNC B0 ;  /* 0x0000000000007941 */ /* 0x000fea0003800000 */
.L_x_133:
[----:B0----5:R-:W-:Y:S01]  /*4520*/  LOP3.LUT R7, R56, 0xffffe000, RZ, 0xc0, !PT ;  /* 0xffffe00038077812 */ /* 0x021fe200078ec0ff */
        /* <DEDUP_REMOVED lines=10> */
.L_x_136:
[----:B------:R-:W-:Y:S05]  /*45d0*/  BSYNC B0 ;  /* 0x0000000000007941 */ /* 0x000fea0003800000 */
.L_x_135:
        /* <DEDUP_REMOVED lines=11> */
.L_x_138:
[----:B------:R-:W-:Y:S05]  /*4690*/  BSYNC B0 ;  /* 0x0000000000007941 */ /* 0x000fea0003800000 */
.L_x_137:
        /* <DEDUP_REMOVED lines=11> */
.L_x_140:
[----:B------:R-:W-:Y:S05]  /*4750*/  BSYNC B0 ;  /* 0x0000000000007941 */ /* 0x000fea0003800000 */
.L_x_139:
        /* <DEDUP_REMOVED lines=11> */
.L_x_142:
[----:B------:R-:W-:Y:S05]  /*4810*/  BSYNC B0 ;  /* 0x0000000000007941 */ /* 0x000fea0003800000 */
.L_x_141:
        /* <DEDUP_REMOVED lines=11> */
.L_x_144:
[----:B------:R-:W-:Y:S05]  /*48d0*/  BSYNC B0 ;  /* 0x0000000000007941 */ /* 0x000fea0003800000 */
.L_x_143:
        /* <DEDUP_REMOVED lines=11> */
.L_x_146:
[----:B------:R-:W-:Y:S05]  /*4990*/  BSYNC B0 ;  /* 0x0000000000007941 */ /* 0x000fea0003800000 */
.L_x_145:
[----:B0-2--5:R-:W-:Y:S01]  /*49a0*/  LOP3.LUT R3, R56, 0xffffe000, RZ, 0xc0, !PT ;  /* 0xffffe00038037812 */ /* 0x025fe200078ec0ff */
        /* <DEDUP_REMOVED lines=8> */
.L_x_148:
[----:B------:R-:W-:Y:S05]  /*4a30*/  BSYNC B0 ;  /* 0x0000000000007941 */ /* 0x000fea0003800000 */
.L_x_147:
[----:B-----5:R-:W-:Y:S01]  /*4a40*/  LOP3.LUT R3, R56, 0xffffe000, RZ, 0xc0, !PT ;  /* 0xffffe00038037812 */ /* 0x020fe200078ec0ff */
        /* <DEDUP_REMOVED lines=10> */
.L_x_150:
[----:B------:R-:W-:Y:S05]  /*4af0*/  BSYNC B0 ;  /* 0x0000000000007941 */ /* 0x000fea0003800000 */
.L_x_149:
[----:B0----5:R-:W-:-:S05]  /*4b00*/  LOP3.LUT R3, R56, 0xffffe000, RZ, 0xc0, !PT ;  /* 0xffffe00038037812 */ /* 0x021fca00078ec0ff */
[----:B------:R-:W-:-:S04]  /*4b10*/  FMUL R14, R3, R14 ;  /* 0x0000000e030e7220 */ /* 0x000fc80000400000 */
[----:B------:R-:W-:Y:S01]  /*4b20*/  FFMA R14, R55, R0, R14 ;  /* 0x00000000370e7223 */ /* 0x000fe2000000000e */
[----:B------:R-:W-:Y:S06]  /*4b30*/  @!P0 EXIT ;  /* 0x000000000000894d */ /* 0x000fec0003800000 */
[----:B------:R-:W-:-:S05]  /*4b40*/  F2FP.TF32.F32.PACK_B R3, R14 ;  /* 0x0000000eff03723e */ /* 0x000fca00024050ff */
[----:B------:R-:W-:Y:S01]  /*4b50*/  STG.E desc[UR12][R18.64+0xe4], R3 ;  /* 0x0000e40312007986 */ /* 0x000fe2000c10190c */
[----:B------:R-:W-:Y:S05]  /*4b60*/  EXIT ;  /* 0x000000000000794d */ /* 0x000fea0003800000 */
.L_x_28:
[----:B------:R-:W-:Y:S01]  /*4b70*/  ULDC.64 UR4, c[0x0][0x5c8] ;  /* 0x0001720000047ab9 */ /* 0x000fe20000000a00 */
[-C--:B------:R-:W-:Y:S01]  /*4b80*/  FMUL R7, R56, R0.reuse ;  /* 0x0000000038077220 */ /* 0x080fe20000400000 */
[----:B------:R-:W-:Y:S01]  /*4b90*/  LEA R2, P1, R10, UR4, 0x2 ;  /* 0x000000040a027c11 */ /* 0x000fe2000f8210ff */
[----:B------:R-:W-:Y:S01]  /*4ba0*/  IMAD.SHL.U32 R21, R20, 0x4, RZ ;  /* 0x0000000414157824 */ /* 0x000fe200078e00ff */
[----:B------:R-:W-:Y:S01]  /*4bb0*/  ISETP.GT.AND P6, PT, R15, 0x1, PT ;  /* 0x000000010f00780c */ /* 0x000fe20003fc4270 */
[-C--:B------:R-:W-:Y:S01]  /*4bc0*/  FMUL R57, R57, R0.reuse ;  /* 0x0000000039397220 */ /* 0x080fe20000400000 */
[----:B------:R-:W-:Y:S01]  /*4bd0*/  LEA.HI.X R3, R10, UR5, R13, 0x2, P1 ;  /* 0x000000050a037c11 */ /* 0x000fe200088f140d */
[-C--:B------:R-:W-:Y:S01]  /*4be0*/  FMUL R9, R58, R0.reuse ;  /* 0x000000003a097220 */ /* 0x080fe20000400000 */
[----:B------:R-:W-:Y:S01]  /*4bf0*/  F2FP.TF32.F32.PACK_B R7, R7 ;  /* 0x00000007ff07723e */ /* 0x000fe200024050ff */
[-C--:B------:R-:W-:Y:S01]  /*4c00*/  FMUL R59, R59, R0.reuse ;  /* 0x000000003b3b7220 */ /* 0x080fe20000400000 */
[----:B------:R-:W-:Y:S01]  /*4c10*/  ISETP.GT.AND P3, PT, R15, RZ, PT ;  /* 0x000000ff0f00720c */ /* 0x000fe20003f64270 */
[-C--:B------:R-:W-:Y:S01]  /*4c20*/  FMUL R11, R60, R0.reuse ;  /* 0x000000003c0b7220 */ /* 0x080fe20000400000 */
[----:B------:R-:W-:Y:S01]  /*4c30*/  ISETP.GT.AND P2, PT, R16, RZ, P6 ;  /* 0x000000ff1000720c */ /* 0x000fe20003744270 */
[----:B------:R-:W-:Y:S01]  /*4c40*/  @P0 STG.E desc[UR12][R2.64], R7 ;  /* 0x0000000702000986 */ /* 0x000fe2000c10190c */
[----:B------:R-:W-:Y:S01]  /*4c50*/  SHF.L.U64.HI R19, R20, 0x2, R19 ;  /* 0x0000000214137819 */ /* 0x000fe20000010213 */
[-C--:B------:R-:W-:Y:S01]  /*4c60*/  FMUL R61, R61, R0.reuse ;  /* 0x000000003d3d7220 */ /* 0x080fe20000400000 */
[----:B------:R-:W-:Y:S01]  /*4c70*/  ISETP.GT.AND P1, PT, R16, 0x8, P3 ;  /* 0x000000081000780c */ /* 0x000fe20001f24270 */
[----:B------:R-:W-:Y:S01]  /*4c80*/  FMUL R13, R62, R0 ;  /* 0x000000003e0d7220 */ /* 0x000fe20000400000 */
[----:B------:R-:W-:Y:S01]  /*4c90*/  IADD3 R4, P0, R21, R2, RZ ;  /* 0x0000000215047210 */ /* 0x000fe20007f1e0ff */
[-C--:B------:R-:W-:Y:S01]  /*4ca0*/  FMUL R63, R63, R0.reuse ;  /* 0x000000003f3f7220 */ /* 0x080fe20000400000 */
[----:B------:R-:W-:Y:S01]  /*4cb0*/  F2FP.TF32.F32.PACK_B R57, R57 ;  /* 0x00000039ff39723e */ /* 0x000fe200024050ff */
[-C--:B------:R-:W-:Y:S01]  /*4cc0*/  FMUL R65, R65, R0.reuse ;  /* 0x0000000041417220 */ /* 0x080fe20000400000 */
[----:B------:R-:W-:Y:S01]  /*4cd0*/  F2FP.TF32.F32.PACK_B R9, R9 ;  /* 0x00000009ff09723e */ /* 0x000fe200024050ff */
[----:B------:R-:W-:Y:S01]  /*4ce0*/  IMAD.X R5, R19, 0x1, R3, P0 ;  /* 0x0000000113057824 */ /* 0x000fe200000e0603 */
[C---:B------:R-:W-:Y:S01]  /*4cf0*/  ISETP.GT.AND P0, PT, R16.reuse, 0x8, P6 ;  /* 0x000000081000780c */ /* 0x040fe20003704270 */
[----:B------:R-:W-:Y:S01]  /*4d00*/  @P2 STG.E desc[UR12][R2.64+0x4], R57 ;  /* 0x0000043902002986 */ /* 0x000fe2000c10190c */
[----:B------:R-:W-:Y:S01]  /*4d10*/  ISETP.GT.AND P3, PT, R15, 0x8, PT ;  /* 0x000000080f00780c */ /* 0x000fe20003f64270 */
[-C--:B------:R-:W-:Y:S01]  /*4d20*/  FMUL R67, R67, R0.reuse ;  /* 0x0000000043437220 */ /* 0x080fe20000400000 */
[----:B------:R-:W-:Y:S01]  /*4d30*/  ISETP.GT.AND P4, PT, R15, 0x9, PT ;  /* 0x000000090f00780c */ /* 0x000fe20003f84270 */
[----:B------:R0:W-:Y:S01]  /*4d40*/  @P1 STG.E desc[UR12][R4.64], R9 ;  /* 0x0000000904001986 */ /* 0x0001e2000c10190c */
[C---:B------:R-:W-:Y:S01]  /*4d50*/  ISETP.GT.AND P2, PT, R16.reuse, RZ, P3 ;  /* 0x000000ff1000720c */ /* 0x040fe20001f44270 */
[-C--:B------:R-:W-:Y:S01]  /*4d60*/  FMUL R69, R69, R0.reuse ;  /* 0x0000000045457220 */ /* 0x080fe20000400000 */
[----:B------:R-:W-:Y:S01]  /*4d70*/  F2FP.TF32.F32.PACK_B R59, R59 ;  /* 0x0000003bff3b723e */ /* 0x000fe200024050ff */
[-C--:B------:R-:W-:Y:S01]  /*4d80*/  FMUL R71, R71, R0.reuse ;  /* 0x0000000047477220 */ /* 0x080fe20000400000 */
[C---:B------:R-:W-:Y:S01]  /*4d90*/  ISETP.GT.AND P1, PT, R16.reuse, RZ, P4 ;  /* 0x000000ff1000720c */ /* 0x040fe20002724270 */
[-C--:B------:R-:W-:Y:S01]  /*4da0*/  FMUL R73, R73, R0.reuse ;  /* 0x0000000049497220 */ /* 0x080fe20000400000 */
[----:B------:R-:W-:Y:S01]  /*4db0*/  F2FP.TF32.F32.PACK_B R11, R11 ;  /* 0x0000000bff0b723e */ /* 0x000fe200024050ff */
[----:B------:R-:W-:Y:S01]  /*4dc0*/  @P0 STG.E desc[UR12][R4.64+0x4], R59 ;  /* 0x0000043b04000986 */ /* 0x000fe2000c10190c */
[C---:B------:R-:W-:Y:S01]  /*4dd0*/  ISETP.GT.AND P0, PT, R16.reuse, 0x8, P3 ;  /* 0x000000081000780c */ /* 0x040fe20001f04270 */
[-C--:B------:R-:W-:Y:S01]  /*4de0*/  FMUL R75, R75, R0.reuse ;  /* 0x000000004b4b7220 */ /* 0x080fe20000400000 */
[----:B------:R-:W-:Y:S01]  /*4df0*/  F2FP.TF32.F32.PACK_B R61, R61 ;  /* 0x0000003dff3d723e */ /* 0x000fe200024050ff */
[-C--:B------:R-:W-:Y:S01]  /*4e00*/  FMUL R77, R77, R0.reuse ;  /* 0x000000004d4d7220 */ /* 0x080fe20000400000 */
[C---:B0-----:R-:W-:Y:S01]  /*4e10*/  SHF.L.U64.HI R9, R17.reuse, 0x2, R18 ;  /* 0x0000000211097819 */ /* 0x041fe20000010212 */
[----:B------:R-:W-:Y:S01]  /*4e20*/  IMAD.SHL.U32 R17, R17, 0x4, RZ ;  /* 0x0000000411117824 */ /* 0x000fe200078e00ff */
[----:B------:R0:W-:Y:S01]  /*4e30*/  @P2 STG.E desc[UR12][R2.64+0x20], R11 ;  /* 0x0000200b02002986 */ /* 0x0001e2000c10190c */
[----:B------:R-:W-:Y:S01]  /*4e40*/  F2FP.TF32.F32.PACK_B R13, R13 ;  /* 0x0000000dff0d723e */ /* 0x000fe200024050ff */
[----:B------:R-:W-:Y:S01]  /*4e50*/  FMUL R79, R79, R0 ;  /* 0x000000004f4f7220 */ /* 0x000fe20000400000 */
[----:B------:R-:W-:Y:S01]  /*4e60*/  ISETP.GT.AND P3, PT, R15, 0x10, PT ;  /* 0x000000100f00780c */ /* 0x000fe20003f64270 */
[----:B------:R-:W-:Y:S01]  /*4e70*/  @P1 STG.E desc[UR12][R2.64+0x24], R61 ;  /* 0x0000243d02001986 */ /* 0x000fe2000c10190c */
[----:B------:R-:W-:Y:S01]  /*4e80*/  IADD3 R6, P1, P2, R17, R2, R21 ;  /* 0x0000000211067210 */ /* 0x000fe20007a3e015 */
[-C--:B------:R-:W-:Y:S01]  /*4e90*/  FMUL R81, R81, R0.reuse ;  /* 0x0000000051517220 */ /* 0x080fe20000400000 */
[----:B------:R-:W-:Y:S01]  /*4ea0*/  F2FP.TF32.F32.PACK_B R63, R63 ;  /* 0x0000003fff3f723e */ /* 0x000fe200024050ff */
[----:B------:R1:W-:Y:S01]  /*4eb0*/  @P0 STG.E desc[UR12][R4.64+0x20], R13 ;  /* 0x0000200d04000986 */ /* 0x0003e2000c10190c */
[----:B------:R-:W-:Y:S01]  /*4ec0*/  IADD3.X R7, R9, R3, R19, P1, P2 ;  /* 0x0000000309077210 */ /* 0x000fe20000fe4413 */
[-C--:B------:R-:W-:Y:S01]  /*4ed0*/  FMUL R83, R83, R0.reuse ;  /* 0x0000000053537220 */ /* 0x080fe20000400000 */
[----:B------:R-:W-:Y:S01]  /*4ee0*/  ISETP.GT.AND P1, PT, R16, 0x8, P4 ;  /* 0x000000081000780c */ /* 0x000fe20002724270 */
[-C--:B0-----:R-:W-:Y:S01]  /*4ef0*/  FMUL R11, R64, R0.reuse ;  /* 0x00000000400b7220 */ /* 0x081fe20000400000 */
[----:B------:R-:W-:Y:S01]  /*4f00*/  ISETP.GT.AND P0, PT, R16, RZ, P3 ;  /* 0x000000ff1000720c */ /* 0x000fe20001f04270 */
[-C--:B------:R-:W-:Y:S01]  /*4f10*/  FMUL R19, R84, R0.reuse ;  /* 0x0000000054137220 */ /* 0x080fe20000400000 */
[----:B------:R-:W-:Y:S01]  /*4f20*/  ISETP.GT.AND P2, PT, R15, 0x11, PT ;  /* 0x000000110f00780c */ /* 0x000fe20003f44270 */
[-C--:B------:R-:W-:Y:S01]  /*4f30*/  FMUL R85, R85, R0.reuse ;  /* 0x0000000055557220 */ /* 0x080fe20000400000 */
[----:B------:R-:W-:Y:S01]  /*4f40*/  F2FP.TF32.F32.PACK_B R11, R11 ;  /* 0x0000000bff0b723e */ /* 0x000fe200024050ff */
[-C--:B------:R-:W-:Y:S01]  /*4f50*/  FMUL R87, R87, R0.reuse ;  /* 0x0000000057577220 */ /* 0x080fe20000400000 */
[----:B------:R-:W-:Y:S01]  /*4f60*/  F2FP.TF32.F32.PACK_B R65, R65 ;  /* 0x00000041ff41723e */ /* 0x000fe200024050ff */
[-C--:B-1----:R-:W-:Y:S01]  /*4f70*/  FMUL R13, R66, R0.reuse ;  /* 0x00000000420d7220 */ /* 0x082fe20000400000 */
[----:B------:R-:W-:Y:S01]  /*4f80*/  F2FP.TF32.F32.PACK_B R67, R67 ;  /* 0x00000043ff43723e */ /* 0x000fe200024050ff */
[-C--:B------:R-:W-:Y:S01]  /*4f90*/  FMUL R25, R25, R0.reuse ;  /* 0x0000000019197220 */ /* 0x080fe20000400000 */
[----:B------:R-:W-:Y:S01]  /*4fa0*/  F2FP.TF32.F32.PACK_B R69, R69 ;  /* 0x00000045ff45723e */ /* 0x000fe200024050ff */
[----:B------:R-:W-:Y:S01]  /*4fb0*/  @P1 STG.E desc[UR12][R4.64+0x24], R63 ;  /* 0x0000243f04001986 */ /* 0x000fe2000c10190c */
[----:B------:R-:W-:Y:S01]  /*4fc0*/  F2FP.TF32.F32.PACK_B R13, R13 ;  /* 0x0000000dff0d723e */ /* 0x000fe200024050ff */
[-C--:B------:R-:W-:Y:S01]  /*4fd0*/  FMUL R27, R27, R0.reuse ;  /* 0x000000001b1b7220 */ /* 0x080fe20000400000 */
[----:B------:R-:W-:Y:S01]  /*4fe0*/  ISETP.GT.AND P1, PT, R15, 0x19, PT ;  /* 0x000000190f00780c */ /* 0x000fe20003f24270 */
[----:B------:R0:W-:Y:S01]  /*4ff0*/  @P0 STG.E desc[UR12][R2.64+0x40], R11 ;  /* 0x0000400b02000986 */ /* 0x0001e2000c10190c */
[----:B------:R-:W-:Y:S01]  /*5000*/  ISETP.GT.AND P0, PT, R16, RZ, P2 ;  /* 0x000000ff1000720c */ /* 0x000fe20001704270 */
[-C--:B------:R-:W-:Y:S01]  /*5010*/  FMUL R29, R29, R0.reuse ;  /* 0x000000001d1d7220 */ /* 0x080fe20000400000 */
[----:B------:R-:W-:Y:S01]  /*5020*/  F2FP.TF32.F32.PACK_B R71, R71 ;  /* 0x00000047ff47723e */ /* 0x000fe200024050ff */
[-C--:B------:R-:W-:Y:S01]  /*5030*/  FMUL R31, R31, R0.reuse ;  /* 0x000000001f1f7220 */ /* 0x080fe20000400000 */
[----:B------:R-:W-:Y:S01]  /*5040*/  F2FP.TF32.F32.PACK_B R73, R73 ;  /* 0x00000049ff49723e */ /* 0x000fe200024050ff */
[-C--:B------:R-:W-:Y:S01]  /*5050*/  FMUL R33, R33, R0.reuse ;  /* 0x0000000021217220 */ /* 0x080fe20000400000 */
[----:B------:R-:W-:Y:S01]  /*5060*/  F2FP.TF32.F32.PACK_B R75, R75 ;  /* 0x0000004bff4b723e */ /* 0x000fe200024050ff */
[-C--:B------:R-:W-:Y:S01]  /*5070*/  FMUL R35, R35, R0.reuse ;  /* 0x0000000023237220 */ /* 0x080fe20000400000 */
[----:B------:R-:W-:Y:S01]  /*5080*/  ISETP.GT.AND P5, PT, R15, 0x28, PT ;  /* 0x000000280f00780c */ /* 0x000fe20003fa4270 */
[-C--:B------:R-:W-:Y:S01]  /*5090*/  FMUL R37, R37, R0.reuse ;  /* 0x0000000025257220 */ /* 0x080fe20000400000 */
[----:B------:R-:W-:Y:S01]  /*50a0*/  F2FP.TF32.F32.PACK_B R77, R77 ;  /* 0x0000004dff4d723e */ /* 0x000fe200024050ff */
[-C--:B0-----:R-:W-:Y:S01]  /*50b0*/  FMUL R11, R68, R0.reuse ;  /* 0x00000000440b7220 */ /* 0x081fe20000400000 */
[----:B------:R-:W-:Y:S01]  /*50c0*/  F2FP.TF32.F32.PACK_B R79, R79 ;  /* 0x0000004fff4f723e */ /* 0x000fe200024050ff */
[----:B------:R-:W-:Y:S01]  /*50d0*/  @P0 STG.E desc[UR12][R2.64+0x44], R65 ;  /* 0x0000444102000986 */ /* 0x000fe2000c10190c */
[C---:B------:R-:W-:Y:S01]  /*50e0*/  ISETP.GT.AND P0, PT, R16.reuse, 0x8, P3 ;  /* 0x000000081000780c */ /* 0x040fe20001f04270 */
[-C--:B------:R-:W-:Y:S01]  /*50f0*/  FMUL R39, R39, R0.reuse ;  /* 0x0000000027277220 */ /* 0x080fe20000400000 */
[----:B------:R-:W-:Y:S01]  /*5100*/  F2FP.TF32.F32.PACK_B R11, R11 ;  /* 0x0000000bff0b723e */ /* 0x000fe200024050ff */
[-C--:B------:R-:W-:Y:S01]  /*5110*/  FMUL R41, R41, R0.reuse ;  /* 0x0000000029297220 */ /* 0x080fe20000400000 */
[----:B------:R-:W-:Y:S01]  /*5120*/  ISETP.GT.AND P3, PT, R15, 0x29, PT ;  /* 0x000000290f00780c */ /* 0x000fe20003f64270 */
[-C--:B------:R-:W-:Y:S01]  /*5130*/  FMUL R43, R43, R0.reuse ;  /* 0x000000002b2b7220 */ /* 0x080fe20000400000 */
[----:B------:R-:W-:Y:S01]  /*5140*/  ISETP.GT.AND P4, PT, R15, 0x31, PT ;  /* 0x000000310f00780c */ /* 0x000fe20003f84270 */
[-C--:B------:R-:W-:Y:S01]  /*5150*/  FMUL R45, R45, R0.reuse ;  /* 0x000000002d2d7220 */ /* 0x080fe20000400000 */
[----:B------:R-:W-:Y:S01]  /*5160*/  F2FP.TF32.F32.PACK_B R81, R81 ;  /* 0x00000051ff51723e */ /* 0x000fe200024050ff */
[-C--:B------:R-:W-:Y:S01]  /*5170*/  FMUL R47, R47, R0.reuse ;  /* 0x000000002f2f7220 */ /* 0x080fe20000400000 */
[----:B------:R-:W-:Y:S01]  /*5180*/  F2FP.TF32.F32.PACK_B R83, R83 ;  /* 0x00000053ff53723e */ /* 0x000fe200024050ff */
[-C--:B------:R-:W-:Y:S01]  /*5190*/  FMUL R49, R49, R0.reuse ;  /* 0x0000000031317220 */ /* 0x080fe20000400000 */
[----:B------:R-:W-:Y:S01]  /*51a0*/  F2FP.TF32.F32.PACK_B R19, R19 ;  /* 0x00000013ff13723e */ /* 0x000fe200024050ff */
[----:B------:R0:W-:Y:S01]  /*51b0*/  @P0 STG.E desc[UR12][R4.64+0x40], R13 ;  /* 0x0000400d04000986 */ /* 0x0001e2000c10190c */
[----:B------:R-:W-:Y:S01]  /*51c0*/  ISETP.GT.AND P0, PT, R16, 0x8, P2 ;  /* 0x000000081000780c */ /* 0x000fe20001704270 */
[-C--:B------:R-:W-:Y:S01]  /*51d0*/  FMUL R51, R51, R0.reuse ;  /* 0x0000000033337220 */ /* 0x080fe20000400000 */
[----:B------:R-:W-:Y:S01]  /*51e0*/  ISETP.GT.AND P2, PT, R15, 0x18, PT ;  /* 0x000000180f00780c */ /* 0x000fe20003f44270 */
[----:B------:R-:W-:Y:S01]  /*51f0*/  FMUL R53, R53, R0 ;  /* 0x0000000035357220 */ /* 0x000fe20000400000 */
[----:B------:R-:W-:-:S02]  /*5200*/  P2R R14, PR, RZ, 0x20 ;  /* 0x00000020ff0e7803 */ /* 0x000fc40000000000 */
[----:B------:R-:W-:Y:S02]  /*5210*/  P2R R12, PR, RZ, 0x8 ;  /* 0x00000008ff0c7803 */ /* 0x000fe40000000000 */
[----:B------:R-:W-:Y:S02]  /*5220*/  F2FP.TF32.F32.PACK_B R85, R85 ;  /* 0x00000055ff55723e */ /* 0x000fe400024050ff */
[----:B------:R-:W-:Y:S01]  /*5230*/  F2FP.TF32.F32.PACK_B R87, R87 ;  /* 0x00000057ff57723e */ /* 0x000fe200024050ff */
[----:B0-----:R-:W-:Y:S01]  /*5240*/  FMUL R13, R70, R0 ;  /* 0x00000000460d7220 */ /* 0x001fe20000400000 */
[----:B------:R-:W-:Y:S01]  /*5250*/  F2FP.TF32.F32.PACK_B R25, R25 ;  /* 0x00000019ff19723e */ /* 0x000fe200024050ff */
[----:B------:R-:W-:Y:S01]  /*5260*/  @P0 STG.E desc[UR12][R4.64+0x44], R67 ;  /* 0x0000444304000986 */ /* 0x000fe2000c10190c */
[----:B------:R-:W-:Y:S02]  /*5270*/  ISETP.GT.AND P0, PT, R16, RZ, P2 ;  /* 0x000000ff1000720c */ /* 0x000fe40001704270 */
[----:B------:R-:W-:-:S02]  /*5280*/  F2FP.TF32.F32.PACK_B R13, R13 ;  /* 0x0000000dff0d723e */ /* 0x000fc400024050ff */
[----:B------:R-:W-:Y:S02]  /*5290*/  F2FP.TF32.F32.PACK_B R27, R27 ;  /* 0x0000001bff1b723e */ /* 0x000fe400024050ff */
[----:B------:R-:W-:Y:S02]  /*52a0*/  F2FP.TF32.F32.PACK_B R29, R29 ;  /* 0x0000001dff1d723e */ /* 0x000fe400024050ff */
[----:B------:R-:W-:Y:S02]  /*52b0*/  F2FP.TF32.F32.PACK_B R31, R31 ;  /* 0x0000001fff1f723e */ /* 0x000fe400024050ff */
[----:B------:R-:W-:Y:S02]  /*52c0*/  F2FP.TF32.F32.PACK_B R33, R33 ;  /* 0x00000021ff21723e */ /* 0x000fe400024050ff */
[----:B------:R-:W-:Y:S01]  /*52d0*/  F2FP.TF32.F32.PACK_B R35, R35 ;  /* 0x00000023ff23723e */ /* 0x000fe200024050ff */
[----:B------:R0:W-:Y:S01]  /*52e0*/  @P0 STG.E desc[UR12][R2.64+0x60], R11 ;  /* 0x0000600b02000986 */ /* 0x0001e2000c10190c */
[----:B------:R-:W-:-:S02]  /*52f0*/  ISETP.GT.AND P0, PT, R16, RZ, P1 ;  /* 0x000000ff1000720c */ /* 0x000fc40000f04270 */
[----:B------:R-:W-:Y:S02]  /*5300*/  F2FP.TF32.F32.PACK_B R37, R37 ;  /* 0x00000025ff25723e */ /* 0x000fe400024050ff */
[----:B------:R-:W-:Y:S02]  /*5310*/  F2FP.TF32.F32.PACK_B R39, R39 ;  /* 0x00000027ff27723e */ /* 0x000fe400024050ff */
[----:B------:R-:W-:Y:S02]  /*5320*/  F2FP.TF32.F32.PACK_B R41, R41 ;  /* 0x00000029ff29723e */ /* 0x000fe400024050ff */
[----:B------:R-:W-:Y:S02]  /*5330*/  F2FP.TF32.F32.PACK_B R43, R43 ;  /* 0x0000002bff2b723e */ /* 0x000fe400024050ff */
[----:B------:R-:W-:Y:S01]  /*5340*/  F2FP.TF32.F32.PACK_B R45, R45 ;  /* 0x0000002dff2d723e */ /* 0x000fe200024050ff */
[----:B0-----:R-:W-:Y:S01]  /*5350*/  FMUL R11, R72, R0 ;  /* 0x00000000480b7220 */ /* 0x001fe20000400000 */
[----:B------:R-:W-:Y:S01]  /*5360*/  F2FP.TF32.F32.PACK_B R47, R47 ;  /* 0x0000002fff2f723e */ /* 0x000fe200024050ff */
[----:B------:R-:W-:Y:S01]  /*5370*/  @P0 STG.E desc[UR12][R2.64+0x64], R69 ;  /* 0x0000644502000986 */ /* 0x000fe2000c10190c */
[----:B------:R-:W-:-:S02]  /*5380*/  ISETP.GT.AND P0, PT, R16, 0x8, P2 ;  /* 0x000000081000780c */ /* 0x000fc40001704270 */
[----:B------:R-:W-:Y:S02]  /*5390*/  ISETP.GT.AND P2, PT, R15, 0x20, PT ;  /* 0x000000200f00780c */ /* 0x000fe40003f44270 */
[----:B------:R-:W-:Y:S02]  /*53a0*/  F2FP.TF32.F32.PACK_B R11, R11 ;  /* 0x0000000bff0b723e */ /* 0x000fe400024050ff */
[----:B------:R-:W-:Y:S02]  /*53b0*/  F2FP.TF32.F32.PACK_B R49, R49 ;  /* 0x00000031ff31723e */ /* 0x000fe400024050ff */
[----:B------:R-:W-:Y:S02]  /*53c0*/  F2FP.TF32.F32.PACK_B R51, R51 ;  /* 0x00000033ff33723e */ /* 0x000fe400024050ff */
[----:B------:R-:W-:-:S03]  /*53d0*/  F2FP.TF32.F32.PACK_B R53, R53 ;  /* 0x00000035ff35723e */ /* 0x000fc600024050ff */
[----:B------:R0:W-:Y:S01]  /*53e0*/  @P0 STG.E desc[UR12][R4.64+0x60], R13 ;  /* 0x0000600d04000986 */ /* 0x0001e2000c10190c */
[----:B------:R-:W-:Y:S02]  /*53f0*/  ISETP.GT.AND P0, PT, R16, 0x8, P1 ;  /* 0x000000081000780c */ /* 0x000fe40000f04270 */
[----:B------:R-:W-:Y:S01]  /*5400*/  ISETP.GT.AND P1, PT, R15, 0x21, PT ;  /* 0x000000210f00780c */ /* 0x000fe20003f24270 */
[----:B0-----:R-:W-:-:S10]  /*5410*/  FMUL R13, R74, R0 ;  /* 0x000000004a0d7220 */ /* 0x001fd40000400000 */
[----:B------:R-:W-:Y:S01]  /*5420*/  @P0 STG.E desc[UR12][R4.64+0x64], R71 ;  /* 0x0000644704000986 */ /* 0x000fe2000c10190c */
[----:B------:R-:W-:Y:S02]  /*5430*/  ISETP.GT.AND P0, PT, R16, RZ, P2 ;  /* 0x000000ff1000720c */ /* 0x000fe40001704270 */
[----:B------:R-:W-:-:S11]  /*5440*/  F2FP.TF32.F32.PACK_B R13, R13 ;  /* 0x0000000dff0d723e */ /* 0x000fd600024050ff */
[----:B------:R0:W-:Y:S01]  /*5450*/  @P0 STG.E desc[UR12][R2.64+0x80], R11 ;  /* 0x0000800b02000986 */ /* 0x0001e2000c10190c */
[----:B------:R-:W-:Y:S01]  /*5460*/  ISETP.GT.AND P0, PT, R16, RZ, P1 ;  /* 0x000000ff1000720c */ /* 0x000fe20000f04270 */
[----:B0-----:R-:W-:-:S12]  /*5470*/  FMUL R11, R76, R0 ;  /* 0x000000004c0b7220 */ /* 0x001fd80000400000 */
[----:B------:R-:W-:Y:S01]  /*5480*/  @P0 STG.E desc[UR12][R2.64+0x84], R73 ;  /* 0x0000844902000986 */ /* 0x000fe2000c10190c */
[----:B------:R-:W-:Y:S02]  /*5490*/  ISETP.GT.AND P0, PT, R16, 0x8, P2 ;  /* 0x000000081000780c */ /* 0x000fe40001704270 */
[----:B------:R-:W-:Y:S02]  /*54a0*/  F2FP.TF32.F32.PACK_B R11, R11 ;  /* 0x0000000bff0b723e */ /* 0x000fe400024050ff */
[----:B------:R-:W-:-:S09]  /*54b0*/  ISETP.GT.AND P2, PT, R15, 0x38, PT ;  /* 0x000000380f00780c */ /* 0x000fd20003f44270 */
[----:B------:R0:W-:Y:S01]  /*54c0*/  @P0 STG.E desc[UR12][R4.64+0x80], R13 ;  /* 0x0000800d04000986 */ /* 0x0001e2000c10190c */
[----:B------:R-:W-:Y:S01]  /*54d0*/  ISETP.GT.AND P0, PT, R16, 0x8, P1 ;  /* 0x000000081000780c */ /* 0x000fe20000f04270 */
[----:B0-----:R-:W-:-:S12]  /*54e0*/  FMUL R13, R78, R0 ;  /* 0x000000004e0d7220 */ /* 0x001fd80000400000 */
        /* <DEDUP_REMOVED lines=8> */
[----:B------:R-:W-:-:S11]  /*5570*/  F2FP.TF32.F32.PACK_B R11, R11 ;  /* 0x0000000bff0b723e */ /* 0x000fd600024050ff */
[----:B------:R0:W-:Y:S01]  /*5580*/  @P0 STG.E desc[UR12][R4.64+0xa0], R13 ;  /* 0x0000a00d04000986 */ /* 0x0001e2000c10190c */
[C---:B------:R-:W-:Y:S02]  /*5590*/  ISETP.GT.AND P0, PT, R16.reuse, 0x8, P3 ;  /* 0x000000081000780c */ /* 0x040fe40001f04270 */
[----:B------:R-:W-:Y:S01]  /*55a0*/  ISETP.GT.AND P3, PT, R16, 0x8, P2 ;  /* 0x000000081000780c */ /* 0x000fe20001764270 */
[----:B0-----:R-:W-:-:S10]  /*55b0*/  FMUL R13, R82, R0 ;  /* 0x00000000520d7220 */ /* 0x001fd40000400000 */
[----:B------:R-:W-:Y:S01]  /*55c0*/  @P0 STG.E desc[UR12][R4.64+0xa4], R79 ;  /* 0x0000a44f04000986 */ /* 0x000fe2000c10190c */
[----:B------:R-:W-:Y:S02]  /*55d0*/  ISETP.GT.AND P0, PT, R15, 0x30, PT ;  /* 0x000000300f00780c */ /* 0x000fe40003f04270 */
[----:B------:R-:W-:Y:S02]  /*55e0*/  F2FP.TF32.F32.PACK_B R13, R13 ;  /* 0x0000000dff0d723e */ /* 0x000fe400024050ff */
[----:B------:R-:W-:-:S13]  /*55f0*/  ISETP.GT.AND P1, PT, R16, RZ, P0 ;  /* 0x000000ff1000720c */ /* 0x000fda0000724270 */
[----:B------:R-:W-:Y:S01]  /*5600*/  @P1 STG.E desc[UR12][R2.64+0xc0], R11 ;  /* 0x0000c00b02001986 */ /* 0x000fe2000c10190c */
[----:B------:R-:W-:-:S13]  /*5610*/  ISETP.GT.AND P1, PT, R16, RZ, P4 ;  /* 0x000000ff1000720c */ /* 0x000fda0002724270 */
[----:B------:R-:W-:Y:S01]  /*5620*/  @P1 STG.E desc[UR12][R2.64+0xc4], R81 ;  /* 0x0000c45102001986 */ /* 0x000fe2000c10190c */
[----:B------:R-:W-:-:S13]  /*5630*/  ISETP.GT.AND P1, PT, R16, 0x8, P0 ;  /* 0x000000081000780c */ /* 0x000fda0000724270 */
[----:B------:R0:W-:Y:S01]  /*5640*/  @P1 STG.E desc[UR12][R4.64+0xc0], R13 ;  /* 0x0000c00d04001986 */ /* 0x0001e2000c10190c */
[----:B------:R-:W-:Y:S01]  /*5650*/  ISETP.GT.AND P1, PT, R16, 0x8, P4 ;  /* 0x000000081000780c */ /* 0x000fe20002724270 */
[----:B0-----:R-:W-:-:S12]  /*5660*/  FMUL R13, R86, R0 ;  /* 0x00000000560d7220 */ /* 0x001fd80000400000 */
[----:B------:R-:W-:Y:S01]  /*5670*/  @P1 STG.E desc[UR12][R4.64+0xc4], R83 ;  /* 0x0000c45304001986 */ /* 0x000fe2000c10190c */
[----:B------:R-:W-:Y:S02]  /*5680*/  IADD3 R10, P1, R17, R4, RZ ;  /* 0x00000004110a7210 */ /* 0x000fe40007f3e0ff */
[----:B------:R-:W-:-:S03]  /*5690*/  F2FP.TF32.F32.PACK_B R13, R13 ;  /* 0x0000000dff0d723e */ /* 0x000fc600024050ff */
[----:B------:R-:W-:Y:S01]  /*56a0*/  IMAD.X R11, R9, 0x1, R5, P1 ;  /* 0x00000001090b7824 */ /* 0x000fe200008e0605 */
[----:B------:R-:W-:-:S13]  /*56b0*/  ISETP.GT.AND P1, PT, R16, RZ, P2 ;  /* 0x000000ff1000720c */ /* 0x000fda0001724270 */
[----:B------:R-:W-:Y:S01]  /*56c0*/  @P1 STG.E desc[UR12][R2.64+0xe0], R19 ;  /* 0x0000e01302001986 */ /* 0x000fe2000c10190c */
[----:B------:R-:W-:Y:S01]  /*56d0*/  IADD3 R8, P1, R17, R2, RZ ;  /* 0x0000000211087210 */ /* 0x000fe20007f3e0ff */
[----:B------:R-:W-:-:S04]  /*56e0*/  FMUL R17, R24, R0 ;  /* 0x0000000018117220 */ /* 0x000fc80000400000 */
[----:B------:R-:W-:Y:S01]  /*56f0*/  IMAD.X R9, R9, 0x1, R3, P1 ;  /* 0x0000000109097824 */ /* 0x000fe200008e0603 */
[----:B------:R-:W-:Y:S02]  /*5700*/  ISETP.GT.AND P1, PT, R15, 0x39, PT ;  /* 0x000000390f00780c */ /* 0x000fe40003f24270 */
[----:B------:R-:W-:Y:S02]  /*5710*/  F2FP.TF32.F32.PACK_B R17, R17 ;  /* 0x00000011ff11723e */ /* 0x000fe400024050ff */
[----:B------:R-:W-:-:S13]  /*5720*/  ISETP.GT.AND P5, PT, R16, RZ, P1 ;  /* 0x000000ff1000720c */ /* 0x000fda0000fa4270 */
[----:B------:R-:W-:Y:S01]  /*5730*/  @P5 STG.E desc[UR12][R2.64+0xe4], R85 ;  /* 0x0000e45502005986 */ /* 0x000fe2000c10190c */
[----:B------:R-:W-:-:S03]  /*5740*/  ISETP.GT.AND P5, PT, R15, RZ, PT ;  /* 0x000000ff0f00720c */ /* 0x000fc60003fa4270 */
[----:B------:R0:W-:Y:S01]  /*5750*/  @P3 STG.E desc[UR12][R4.64+0xe0], R13 ;  /* 0x0000e00d04003986 */ /* 0x0001e2000c10190c */
[----:B------:R-:W-:Y:S01]  /*5760*/  ISETP.GT.AND P3, PT, R16, 0x8, P1 ;  /* 0x000000081000780c */ /* 0x000fe20000f64270 */
[----:B0-----:R-:W-:-:S12]  /*5770*/  FMUL R13, R28, R0 ;  /* 0x000000001c0d7220 */ /* 0x001fd80000400000 */
[----:B------:R0:W-:Y:S01]  /*5780*/  @P3 STG.E desc[UR12][R4.64+0xe4], R87 ;  /* 0x0000e45704003986 */ /* 0x0001e2000c10190c */
[C---:B------:R-:W-:Y:S02]  /*5790*/  ISETP.GT.AND P3, PT, R16.reuse, 0x40, P5 ;  /* 0x000000401000780c */ /* 0x040fe40002f64270 */
[----:B------:R-:W-:Y:S02]  /*57a0*/  ISETP.GT.AND P5, PT, R16, 0x48, P5 ;  /* 0x000000481000780c */ /* 0x000fe40002fa4270 */
[----:B------:R-:W-:Y:S01]  /*57b0*/  F2FP.TF32.F32.PACK_B R13, R13 ;  /* 0x0000000dff0d723e */ /* 0x000fe200024050ff */
[----:B0-----:R-:W-:-:S08]  /*57c0*/  FMUL R5, R26, R0 ;  /* 0x000000001a057220 */ /* 0x001fd00000400000 */
[----:B------:R0:W-:Y:S01]  /*57d0*/  @P3 STG.E desc[UR12][R8.64], R17 ;  /* 0x0000001108003986 */ /* 0x0001e2000c10190c */
[C---:B------:R-:W-:Y:S02]  /*57e0*/  ISETP.GT.AND P3, PT, R16.reuse, 0x40, P6 ;  /* 0x000000401000780c */ /* 0x040fe40003764270 */
[----:B------:R-:W-:Y:S02]  /*57f0*/  ISETP.GT.AND P6, PT, R16, 0x48, P6 ;  /* 0x000000481000780c */ /* 0x000fe400037c4270 */
[----:B------:R-:W-:Y:S01]  /*5800*/  F2FP.TF32.F32.PACK_B R5, R5 ;  /* 0x00000005ff05723e */ /* 0x000fe200024050ff */
[----:B0-----:R-:W-:-:S08]  /*5810*/  FMUL R17, R54, R0 ;  /* 0x0000000036117220 */ /* 0x001fd00000400000 */
[----:B------:R-:W-:Y:S02]  /*5820*/  @P3 IMAD.MOV.U32 R2, RZ, RZ, R8 ;  /* 0x000000ffff023224 */ /* 0x000fe400078e0008 */
[----:B------:R-:W-:Y:S01]  /*5830*/  @P3 IMAD.MOV.U32 R3, RZ, RZ, R9 ;  /* 0x000000ffff033224 */ /* 0x000fe200078e0009 */
[----:B------:R-:W-:-:S04]  /*5840*/  F2FP.TF32.F32.PACK_B R17, R17 ;  /* 0x00000011ff11723e */ /* 0x000fc800024050ff */
[----:B------:R-:W-:Y:S01]  /*5850*/  @P3 STG.E desc[UR12][R2.64+0x4], R25 ;  /* 0x0000041902003986 */ /* 0x000fe2000c10190c */
[----:B------:R-:W-:-:S03]  /*5860*/  ISETP.NE.AND P3, PT, R12, RZ, PT ;  /* 0x000000ff0c00720c */ /* 0x000fc60003f65270 */
[----:B------:R0:W-:Y:S01]  /*5870*/  @P5 STG.E desc[UR12][R10.64], R5 ;  /* 0x000000050a005986 */ /* 0x0001e2000c10190c */
[----:B------:R-:W-:-:S03]  /*5880*/  ISETP.NE.AND P5, PT, R14, RZ, PT ;  /* 0x000000ff0e00720c */ /* 0x000fc60003fa5270 */
[----:B------:R1:W-:Y:S01]  /*5890*/  @P6 STG.E desc[UR12][R10.64+0x4], R27 ;  /* 0x0000041b0a006986 */ /* 0x0003e2000c10190c */
[----:B------:R-:W-:-:S04]  /*58a0*/  ISETP.GT.AND P6, PT, R15, 0x8, PT ;  /* 0x000000080f00780c */ /* 0x000fc80003fc4270 */
[----:B------:R-:W-:Y:S01]  /*58b0*/  ISETP.GT.AND P6, PT, R16, 0x40, P6 ;  /* 0x000000401000780c */ /* 0x000fe200037c4270 */
[-C--:B0-----:R-:W-:Y:S01]  /*58c0*/  FMUL R5, R30, R0.reuse ;  /* 0x000000001e057220 */ /* 0x081fe20000400000 */
[----:B-1----:R-:W-:-:S04]  /*58d0*/  FMUL R11, R32, R0 ;  /* 0x00000000200b7220 */ /* 0x002fc80000400000 */
[----:B------:R-:W-:Y:S02]  /*58e0*/  F2FP.TF32.F32.PACK_B R5, R5 ;  /* 0x00000005ff05723e */ /* 0x000fe400024050ff */
[----:B------:R-:W-:-:S05]  /*58f0*/  F2FP.TF32.F32.PACK_B R11, R11 ;  /* 0x0000000bff0b723e */ /* 0x000fca00024050ff */
[----:B------:R-:W-:Y:S02]  /*5900*/  @P6 IMAD.MOV.U32 R2, RZ, RZ, R8 ;  /* 0x000000ffff026224 */ /* 0x000fe400078e0008 */
[----:B------:R-:W-:-:S05]  /*5910*/  @P6 IMAD.MOV.U32 R3, RZ, RZ, R9 ;  /* 0x000000ffff036224 */ /* 0x000fca00078e0009 */
[----:B------:R0:W-:Y:S01]  /*5920*/  @P6 STG.E desc[UR12][R2.64+0x20], R13 ;  /* 0x0000200d02006986 */ /* 0x0001e2000c10190c */
[----:B------:R-:W-:-:S04]  /*5930*/  ISETP.GT.AND P6, PT, R15, 0x9, PT ;  /* 0x000000090f00780c */ /* 0x000fc80003fc4270 */
[----:B------:R-:W-:Y:S01]  /*5940*/  ISETP.GT.AND P6, PT, R16, 0x40, P6 ;  /* 0x000000401000780c */ /* 0x000fe200037c4270 */
[----:B0-----:R-:W-:-:S05]  /*5950*/  FMUL R13, R48, R0 ;  /* 0x00000000300d7220 */ /* 0x001fca0000400000 */
[----:B------:R-:W-:-:S07]  /*5960*/  F2FP.TF32.F32.PACK_B R13, R13 ;  /* 0x0000000dff0d723e */ /* 0x000fce00024050ff */
[----:B------:R-:W-:Y:S02]  /*5970*/  @P6 IMAD.MOV.U32 R2, RZ, RZ, R8 ;  /* 0x000000ffff026224 */ /* 0x000fe400078e0008 */
[----:B------:R-:W-:-:S05]  /*5980*/  @P6 IMAD.MOV.U32 R3, RZ, RZ, R9 ;  /* 0x000000ffff036224 */ /* 0x000fca00078e0009 */
[----:B------:R-:W-:Y:S01]  /*5990*/  @P6 STG.E desc[UR12][R2.64+0x24], R29 ;  /* 0x0000241d02006986 */ /* 0x000fe2000c10190c */
[----:B------:R-:W-:-:S04]  /*59a0*/  ISETP.GT.AND P6, PT, R15, 0x8, PT ;  /* 0x000000080f00780c */ /* 0x000fc80003fc4270 */
[----:B------:R-:W-:-:S13]  /*59b0*/  ISETP.GT.AND P6, PT, R16, 0x48, P6 ;  /* 0x000000481000780c */ /* 0x000fda00037c4270 */
[----:B------:R0:W-:Y:S01]  /*59c0*/  @P6 STG.E desc[UR12][R6.64+0x20], R5 ;  /* 0x0000200506006986 */ /* 0x0001e2000c10190c */
[----:B------:R-:W-:-:S04]  /*59d0*/  ISETP.GT.AND P6, PT, R15, 0x9, PT ;  /* 0x000000090f00780c */ /* 0x000fc80003fc4270 */
[----:B------:R-:W-:Y:S01]  /*59e0*/  ISETP.GT.AND P6, PT, R16, 0x48, P6 ;  /* 0x000000481000780c */ /* 0x000fe200037c4270 */
[----:B0-----:R-:W-:-:S05]  /*59f0*/  FMUL R5, R34, R0 ;  /* 0x0000000022057220 */ /* 0x001fca0000400000 */
[----:B------:R-:W-:-:S07]  /*5a00*/  F2FP.TF32.F32.PACK_B R5, R5 ;  /* 0x00000005ff05723e */ /* 0x000fce00024050ff */
[----:B------:R-:W-:Y:S02]  /*5a10*/  @P6 IMAD.MOV.U32 R2, RZ, RZ, R6 ;  /* 0x000000ffff026224 */ /* 0x000fe400078e0006 */
[----:B------:R-:W-:-:S05]  /*5a20*/  @P6 IMAD.MOV.U32 R3, RZ, RZ, R7 ;  /* 0x000000ffff036224 */ /* 0x000fca00078e0007 */
[----:B------:R0:W-:Y:S01]  /*5a30*/  @P6 STG.E desc[UR12][R2.64+0x24], R31 ;  /* 0x0000241f02006986 */ /* 0x0001e2000c10190c */
[----:B------:R-:W-:-:S04]  /*5a40*/  ISETP.GT.AND P6, PT, R15, 0x10, PT ;  /* 0x000000100f00780c */ /* 0x000fc80003fc4270 */
[----:B------:R-:W-:-:S13]  /*5a50*/  ISETP.GT.AND P6, PT, R16, 0x40, P6 ;  /* 0x000000401000780c */ /* 0x000fda00037c4270 */
[----:B0-----:R-:W-:Y:S02]  /*5a60*/  @P6 IMAD.MOV.U32 R2, RZ, RZ, R8 ;  /* 0x000000ffff026224 */ /* 0x001fe400078e0008 */
        /* <DEDUP_REMOVED lines=62> */
[----:B------:R-:W-:Y:S01]  /*5e50*/  ISETP.GT.AND P6, PT, R15, 0x21, PT ;  /* 0x000000210f00780c */ /* 0x000fe20003fc4270 */
[----:B------:R-:W-:-:S03]  /*5e60*/  FMUL R15, R52, R0 ;  /* 0x00000000340f7220 */ /* 0x000fc60000400000 */
[----:B------:R-:W-:Y:S02]  /*5e70*/  ISETP.GT.AND P6, PT, R16, 0x48, P6 ;  /* 0x000000481000780c */ /* 0x000fe400037c4270 */
[----:B------:R-:W-:Y:S01]  /*5e80*/  F2FP.TF32.F32.PACK_B R15, R15 ;  /* 0x0000000fff0f723e */ /* 0x000fe200024050ff */
[----:B0-----:R-:W-:-:S05]  /*5e90*/  FMUL R5, R46, R0 ;  /* 0x000000002e057220 */ /* 0x001fca0000400000 */
[----:B------:R-:W-:-:S05]  /*5ea0*/  F2FP.TF32.F32.PACK_B R5, R5 ;  /* 0x00000005ff05723e */ /* 0x000fca00024050ff */
[----:B------:R-:W-:Y:S02]  /*5eb0*/  @P6 IMAD.MOV.U32 R2, RZ, RZ, R6 ;  /* 0x000000ffff026224 */ /* 0x000fe400078e0006 */
[----:B------:R-:W-:-:S05]  /*5ec0*/  @P6 IMAD.MOV.U32 R3, RZ, RZ, R7 ;  /* 0x000000ffff036224 */ /* 0x000fca00078e0007 */
[----:B------:R0:W-:Y:S01]  /*5ed0*/  @P6 STG.E desc[UR12][R2.64+0x84], R43 ;  /* 0x0000842b02006986 */ /* 0x0001e2000c10190c */
[C---:B------:R-:W-:Y:S02]  /*5ee0*/  ISETP.GT.AND P6, PT, R16.reuse, 0x40, P5 ;  /* 0x000000401000780c */ /* 0x040fe40002fc4270 */
[----:B------:R-:W-:-:S11]  /*5ef0*/  ISETP.GT.AND P5, PT, R16, 0x48, P5 ;  /* 0x000000481000780c */ /* 0x000fd60002fa4270 */
[----:B0-----:R-:W-:Y:S02]  /*5f00*/  @P6 IMAD.MOV.U32 R2, RZ, RZ, R8 ;  /* 0x000000ffff026224 */ /* 0x001fe400078e0008 */
[----:B------:R-:W-:-:S05]  /*5f10*/  @P6 IMAD.MOV.U32 R3, RZ, RZ, R9 ;  /* 0x000000ffff036224 */ /* 0x000fca00078e0009 */
[----:B------:R0:W-:Y:S01]  /*5f20*/  @P6 STG.E desc[UR12][R2.64+0xa0], R11 ;  /* 0x0000a00b02006986 */ /* 0x0001e2000c10190c */
[C---:B------:R-:W-:Y:S02]  /*5f30*/  ISETP.GT.AND P6, PT, R16.reuse, 0x40, P3 ;  /* 0x000000401000780c */ /* 0x040fe40001fc4270 */
[----:B------:R-:W-:Y:S01]  /*5f40*/  ISETP.GT.AND P3, PT, R16, 0x48, P3 ;  /* 0x000000481000780c */ /* 0x000fe20001f64270 */
[-C--:B0-----:R-:W-:Y:S01]  /*5f50*/  FMUL R11, R50, R0.reuse ;  /* 0x00000000320b7220 */ /* 0x081fe20000400000 */
[----:B------:R-:W-:-:S09]  /*5f60*/  FMUL R0, R55, R0 ;  /* 0x0000000037007220 */ /* 0x000fd20000400000 */
[----:B------:R-:W-:Y:S02]  /*5f70*/  @P6 IMAD.MOV.U32 R2, RZ, RZ, R8 ;  /* 0x000000ffff026224 */ /* 0x000fe400078e0008 */
[----:B------:R-:W-:Y:S01]  /*5f80*/  @P6 IMAD.MOV.U32 R3, RZ, RZ, R9 ;  /* 0x000000ffff036224 */ /* 0x000fe200078e0009 */
[----:B------:R-:W-:-:S04]  /*5f90*/  F2FP.TF32.F32.PACK_B R11, R11 ;  /* 0x0000000bff0b723e */ /* 0x000fc800024050ff */
[----:B------:R0:W-:Y:S01]  /*5fa0*/  @P6 STG.E desc[UR12][R2.64+0xa4], R45 ;  /* 0x0000a42d02006986 */ /* 0x0001e2000c10190c */
[C---:B------:R-:W-:Y:S02]  /*5fb0*/  ISETP.GT.AND P6, PT, R16.reuse, 0x40, P0 ;  /* 0x000000401000780c */ /* 0x040fe400007c4270 */
[----:B------:R-:W-:Y:S01]  /*5fc0*/  ISETP.GT.AND P0, PT, R16, 0x48, P0 ;  /* 0x000000481000780c */ /* 0x000fe20000704270 */
[----:B0-----:R-:W-:Y:S02]  /*5fd0*/  @P5 IMAD.MOV.U32 R2, RZ, RZ, R6 ;  /* 0x000000ffff025224 */ /* 0x001fe400078e0006 */
[----:B------:R-:W-:-:S05]  /*5fe0*/  @P5 IMAD.MOV.U32 R3, RZ, RZ, R7 ;  /* 0x000000ffff035224 */ /* 0x000fca00078e0007 */
        /* <DEDUP_REMOVED lines=15> */
[----:B------:R0:W-:Y:S02]  /*60e0*/  @P5 STG.E desc[UR12][R2.64+0xc4], R49 ;  /* 0x0000c43102005986 */ /* 0x0001e4000c10190c */
        /* <DEDUP_REMOVED lines=8> */
[----:B------:R0:W-:Y:S04]  /*6170*/  @P6 STG.E desc[UR12][R2.64+0xe0], R15 ;  /* 0x0000e00f02006986 */ /* 0x0001e8000c10190c */
[----:B------:R1:W-:Y:S01]  /*6180*/  @P3 STG.E desc[UR12][R8.64+0xe4], R53 ;  /* 0x0000e43508003986 */ /* 0x0003e2000c10190c */
[----:B0-----:R-:W-:Y:S02]  /*6190*/  @P2 IMAD.MOV.U32 R2, RZ, RZ, R6 ;  /* 0x000000ffff022224 */ /* 0x001fe400078e0006 */
[----:B------:R-:W-:-:S05]  /*61a0*/  @P2 IMAD.MOV.U32 R3, RZ, RZ, R7 ;  /* 0x000000ffff032224 */ /* 0x000fca00078e0007 */
[----:B------:R1:W-:Y:S01]  /*61b0*/  @P2 STG.E desc[UR12][R2.64+0xe0], R17 ;  /* 0x0000e01102002986 */ /* 0x0003e2000c10190c */
[----:B------:R-:W-:Y:S05]  /*61c0*/  @!P1 EXIT ;  /* 0x000000000000994d */ /* 0x000fea0003800000 */
[----:B-1----:R-:W-:-:S05]  /*61d0*/  F2FP.TF32.F32.PACK_B R3, R0 ;  /* 0x00000000ff03723e */ /* 0x002fca00024050ff */
[----:B------:R-:W-:Y:S01]  /*61e0*/  STG.E desc[UR12][R6.64+0xe4], R3 ;  /* 0x0000e40306007986 */ /* 0x000fe2000c10190c */
[----:B------:R-:W-:Y:S05]  /*61f0*/  EXIT ;  /* 0x000000000000794d */ /* 0x000fea0003800000 */
.L_x_14:
[----:B------:R-:W-:-:S13]  /*6200*/  ISETP.NE.AND P0, PT, R8, RZ, PT ;  /* 0x000000ff0800720c */ /* 0x000fda0003f05270 */
[----:B------:R-:W-:Y:S05]  /*6210*/  @P0 EXIT ;  /* 0x000000000000094d */ /* 0x000fea0003800000 */
[----:B------:R-:W-:-:S13]  /*6220*/  ELECT P0, URZ, PT ;  /* 0x00000000003f782f */ /* 0x000fda0003800000 */
[----:B------:R-:W-:Y:S05]  /*6230*/  @!P0 BRA `(.L_x_151) ;  /* 0x0000000400c48947 */ /* 0x000fea0003800000 */
[----:B------:R-:W-:-:S13]  /*6240*/  ISETP.GE.AND P0, PT, R5, 0x1, PT ;  /* 0x000000010500780c */ /* 0x000fda0003f06270 */
[----:B------:R-:W-:Y:S05]  /*6250*/  @!P0 BRA `(.L_x_151) ;  /* 0x0000000400bc8947 */ /* 0x000fea0003800000 */
[----:B------:R-:W0:Y:S01]  /*6260*/  S2R R6, SR_CgaCtaId ;  /* 0x0000000000067919 */ /* 0x000e220000008800 */
[----:B------:R-:W-:Y:S01]  /*6270*/  IMAD.SHL.U32 R20, R11, 0x80, RZ ;  /* 0x000000800b147824 */ /* 0x000fe200078e00ff */
[----:B------:R-:W-:Y:S01]  /*6280*/  ULDC UR4, c[0x0][0x384] ;  /* 0x0000e10000047ab9 */ /* 0x000fe20000000800 */
[----:B------:R-:W-:Y:S01]  /*6290*/  LOP3.LUT P0, RZ, R10, 0x1f, RZ, 0xc0, !PT ;  /* 0x0000001f0aff7812 */ /* 0x000fe2000780c0ff */
[----:B------:R-:W-:Y:S01]  /*62a0*/  ULDC UR5, c[0x0][0x388] ;  /* 0x0000e20000057ab9 */ /* 0x000fe20000000800 */
[C---:B------:R-:W-:Y:S01]  /*62b0*/  ISETP.NE.AND P1, PT, R17.reuse, RZ, PT ;  /* 0x000000ff1100720c */ /* 0x040fe20003f25270 */
[----:B------:R-:W-:Y:S01]  /*62c0*/  IMAD.MOV.U32 R8, RZ, RZ, 0x1 ;  /* 0x00000001ff087424 */ /* 0x000fe200078e00ff */
[----:B------:R-:W-:Y:S01]  /*62d0*/  ISETP.NE.OR P0, PT, R17, RZ, !P0 ;  /* 0x000000ff1100720c */ /* 0x000fe20004705670 */
[----:B------:R-:W-:Y:S01]  /*62e0*/  IMAD.MOV.U32 R9, RZ, RZ, RZ ;  /* 0x000000ffff097224 */ /* 0x000fe200078e00ff */
[----:B------:R-:W-:Y:S02]  /*62f0*/  LOP3.LUT R21, R3, 0x2, RZ, 0xfc, !PT ;  /* 0x0000000203157812 */ /* 0x000fe400078efcff */
[----:B------:R-:W-:Y:S01]  /*6300*/  CS2R R10, SRZ ;  /* 0x00000000000a7805 */ /* 0x000fe2000001ff00 */
[----:B------:R-:W-:-:S02]  /*6310*/  IMAD.MOV.U32 R12, RZ, RZ, RZ ;  /* 0x000000ffff0c7224 */ /* 0x000fc400078e00ff */
[----:B0----5:R-:W-:-:S05]  /*6320*/  IMAD.SHL.U32 R0, R6, 0x20, RZ ;  /* 0x0000002006007824 */ /* 0x021fca00078e00ff */
[----:B------:R-:W-:Y:S01]  /*6330*/  LOP3.LUT R2, R0, 0x20, RZ, 0xc0, !PT ;  /* 0x0000002000027812 */ /* 0x000fe200078ec0ff */
[----:B------:R-:W-:-:S04]  /*6340*/  IMAD R0, R18, R19, RZ ;  /* 0x0000001312007224 */ /* 0x000fc800078e02ff */
[----:B------:R-:W-:Y:S02]  /*6350*/  IMAD R4, R13, 0x40, R2 ;  /* 0x000000400d047824 */ /* 0x000fe400078e0202 */
[----:B------:R-:W-:Y:S02]  /*6360*/  IMAD.SHL.U32 R2, R6, 0x400, RZ ;  /* 0x0000040006027824 */ /* 0x000fe400078e00ff */
[----:B------:R-:W-:-:S03]  /*6370*/  IMAD.HI.U32 R6, R20, UR4, RZ ;  /* 0x0000000414067c27 */ /* 0x000fc6000f8e00ff */
[----:B------:R-:W-:Y:S01]  /*6380*/  LOP3.LUT R2, R2, 0x400, RZ, 0xc0, !PT ;  /* 0x0000040002027812 */ /* 0x000fe200078ec0ff */
[----:B------:R-:W-:Y:S01]  /*6390*/  IMAD R0, R7, R0, 0x1 ;  /* 0x0000000107007424 */ /* 0x000fe200078e0200 */
[----:B------:R-:W-:-:S07]  /*63a0*/  SHF.R.U32.HI R6, RZ, UR5, R6 ;  /* 0x00000005ff067c19 */ /* 0x000fce0008011606 */
.L_x_155:
[----:B----4-:R-:W0:Y:S01]  /*63b0*/  S2R R14, SR_CgaCtaId ;  /* 0x00000000000e7919 */ /* 0x010e220000008800 */
[----:B------:R-:W-:-:S04]  /*63c0*/  MOV R13, 0x400 ;  /* 0x00000400000d7802 */ /* 0x000fc80000000f00 */
[----:B0-----:R-:W-:Y:S02]  /*63d0*/  LEA R22, R14, R13, 0x18 ;  /* 0x0000000d0e167211 */ /* 0x001fe400078ec0ff */
[----:B------:R-:W-:-:S03]  /*63e0*/  SHF.L.U32 R13, R8, 0x1f, RZ ;  /* 0x0000001f080d7819 */ /* 0x000fc600000006ff */
[----:B------:R-:W-:-:S07]  /*63f0*/  IMAD R14, R9, 0x8, R22 ;  /* 0x00000008090e7824 */ /* 0x000fce00078e0216 */
.L_x_152:
[----:B0-----:R0:W1:Y:S02]  /*6400*/  SYNCS.PHASECHK.TRANS64.TRYWAIT P2, [R14+URZ+0x36048], R13 ;  /* 0x0360480d0e0075a7 */ /* 0x001064000804017f */
[----:B-1----:R-:W-:Y:S05]  /*6410*/  @!P2 NANOSLEEP.SYNCS 0x989680 ;  /* 0x009896800000a95d */ /* 0x002fea0003900000 */
[----:B------:R-:W1:Y:S02]  /*6420*/  @!P2 SYNCS.PHASECHK.TRANS64 P2, [R14+URZ+0x36048], R13 ;  /* 0x0360480d0e00a5a7 */ /* 0x000e64000804007f */
[----:B-1----:R-:W-:Y:S05]  /*6430*/  @!P2 BRA `(.L_x_152) ;  /* 0xfffffffc00f0a947 */ /* 0x002fea000383ffff */
[----:B0-----:R-:W0:Y:S02]  /*6440*/  @!P1 LDC R13, c[0x0][0x500] ;  /* 0x00014000ff0d9b82 */ /* 0x001e240000000800 */
[----:B0-----:R0:W-:Y:S02]  /*6450*/  @!P1 SYNCS.ARRIVE.TRANS64 RZ, [R14+URZ+0x36000], R13 ;  /* 0x0360000d0eff99a7 */ /* 0x0011e4000800003f */
[----:B0-----:R-:W-:-:S04]  /*6460*/  PRMT R13, R21, 0x9910, RZ ;  /* 0x00009910150d7816 */ /* 0x001fc800000000ff */
[----:B------:R-:W-:-:S13]  /*6470*/  ISETP.NE.AND P2, PT, R13, 0x2, PT ;  /* 0x000000020d00780c */ /* 0x000fda0003f45270 */
[----:B------:R-:W-:Y:S05]  /*6480*/  @P2 BRA `(.L_x_153) ;  /* 0x0000000000042947 */ /* 0x000fea0003800000 */
[----:B------:R-:W-:Y:S01]  /*6490*/  BPT.TRAP 0x1 ;  /* 0x000000040000795c */ /* 0x000fe20000300000 */
.L_x_153:
[----:B------:R-:W-:Y:S05]  /*64a0*/  @P0 BRA `(.L_x_154) ;  /* 0x0000000000040947 */ /* 0x000fea0003800000 */
[----:B------:R-:W-:Y:S01]  /*64b0*/  BPT.TRAP 0x1 ;  /* 0x000000040000795c */ /* 0x000fe20000300000 */
.L_x_154:
[----:B---3--:R-:W0:Y:S01]  /*64c0*/  LDC R15, c[0x0][0x380] ;  /* 0x0000e000ff0f7b82 */ /* 0x008e220000000800 */
[----:B------:R-:W-:Y:S01]  /*64d0*/  R2UR UR4, R6 ;  /* 0x00000000060472ca */ /* 0x000fe200000e0000 */
[----:B------:R-:W-:Y:S01]  /*64e0*/  IMAD R13, R9, 0x800, R2 ;  /* 0x00000800090d7824 */ /* 0x000fe200078e0202 */
[----:B------:R-:W-:Y:S01]  /*64f0*/  R2UR UR5, R20 ;  /* 0x00000000140572ca */ /* 0x000fe200000e0000 */
[----:B------:R-:W-:Y:S01]  /*6500*/  ULDC UR20, c[0x0][0x38c] ;  /* 0x0000e30000147ab9 */ /* 0x000fe20000000800 */
[----:B------:R-:W-:Y:S01]  /*6510*/  R2UR UR17, R14 ;  /* 0x000000000e1172ca */ /* 0x000fe200000e0000 */
[----:B------:R-:W-:Y:S01]  /*6520*/  IMAD R13, R13, 0x4, R22 ;  /* 0x000000040d0d7824 */ /* 0x000fe200078e0216 */
[----:B------:R-:W-:Y:S01]  /*6530*/  UISETP.NE.AND UP0, UPT, UR20, 0x1, UPT ;  /* 0x000000011400788c */ /* 0x000fe2000bf05270 */
[----:B------:R-:W1:Y:S01]  /*6540*/  LDC.64 R16, c[0x0][0x3b8] ;  /* 0x0000ee00ff107b82 */ /* 0x000e620000000a00 */
[C---:B------:R-:W-:Y:S01]  /*6550*/  VIADD R14, R12.reuse, 0x1 ;  /* 0x000000010c0e7836 */ /* 0x040fe20000000000 */
[----:B------:R-:W-:Y:S01]  /*6560*/  R2UR UR18, R12 ;  /* 0x000000000c1272ca */ /* 0x000fe200000e0000 */
[----:B------:R-:W-:Y:S01]  /*6570*/  VIADD R0, R0, 0xffffffff ;  /* 0xffffffff00007836 */ /* 0x000fe20000000000 */
[----:B------:R-:W-:Y:S01]  /*6580*/  R2UR UR8, R13 ;  /* 0x000000000d0872ca */ /* 0x000fe200000e0000 */
[----:B------:R-:W-:Y:S01]  /*6590*/  ULDC.64 UR24, c[0x0][0x198] ;  /* 0x0000660000187ab9 */ /* 0x000fe20000000a00 */
[----:B------:R-:W-:Y:S01]  /*65a0*/  R2UR UR9, R22 ;  /* 0x00000000160972ca */ /* 0x000fe200000e0000 */
[----:B------:R-:W-:Y:S01]  /*65b0*/  ULDC.64 UR14, c[0x0][0x3b0] ;  /* 0x0000ec00000e7ab9 */ /* 0x000fe20000000a00 */
[----:B------:R-:W1:Y:S01]  /*65c0*/  LDC.64 R18, c[0x0][0x3d8] ;  /* 0x0000f600ff127b82 */ /* 0x000e620000000a00 */
[----:B------:R-:W-:Y:S01]  /*65d0*/  R2UR UR16, R9 ;  /* 0x00000000091072ca */ /* 0x000fe200000e0000 */
[----:B------:R-:W-:Y:S01]  /*65e0*/  @UP0 ULDC.64 UR10, c[0x0][0x390] ;  /* 0x0000e400000a0ab9 */ /* 0x000fe20000000a00 */
[----:B------:R-:W-:Y:S01]  /*65f0*/  R2UR UR12, R11 ;  /* 0x000000000b0c72ca */ /* 0x000fe200000e0000 */
[----:B------:R-:W-:Y:S01]  /*6600*/  ULDC.64 UR22, c[0x0][0x3d0] ;  /* 0x0000f40000167ab9 */ /* 0x000fe20000000a00 */
[----:B------:R-:W-:Y:S01]  /*6610*/  R2UR UR13, R10 ;  /* 0x000000000a0d72ca */ /* 0x000fe200000e0000 */
[----:B------:R-:W-:Y:S01]  /*6620*/  VIADD R9, R9, 0x1 ;  /* 0x0000000109097836 */ /* 0x000fe20000000000 */
[----:B------:R-:W-:Y:S01]  /*6630*/  ISETP.GT.AND P5, PT, R0, 0x1, PT ;  /* 0x000000010000780c */ /* 0x000fe20003fa4270 */
[----:B------:R-:W-:Y:S01]  /*6640*/  USHF.L.U32 UR18, UR18, 0x5, URZ ;  /* 0x0000000512127899 */ /* 0x000fe2000800063f */
[----:B0-----:R-:W-:Y:S01]  /*6650*/  ISETP.NE.AND P2, PT, R15, 0x1, PT ;  /* 0x000000010f00780c */ /* 0x001fe20003f45270 */
[----:B------:R-:W-:Y:S01]  /*6660*/  UIADD3 UR17, UR17, 0x36000, URZ ;  /* 0x0003600011117890 */ /* 0x000fe2000fffe03f */
[----:B------:R-:W-:Y:S01]  /*6670*/  ISETP.NE.AND P4, PT, R9, 0x9, PT ;  /* 0x000000090900780c */ /* 0x000fe20003f85270 */
[----:B------:R-:W-:-:S02]  /*6680*/  UIADD3 UR8, UR8, 0x24000, URZ ;  /* 0x0002400008087890 */ /* 0x000fc4000fffe03f */
[----:B------:R-:W-:Y:S01]  /*6690*/  ULEA UR16, UR16, UR9, 0xe ;  /* 0x0000000910107291 */ /* 0x000fe2000f8e703f */
[----:B------:R-:W-:Y:S01]  /*66a0*/  SEL R9, R9, RZ, P4 ;  /* 0x000000ff09097207 */ /* 0x000fe20002000000 */
[----:B------:R-:W-:Y:S01]  /*66b0*/  UMOV UR26, 0x30000 ;  /* 0x00030000001a7882 */ /* 0x000fe20000000000 */
[----:B------:R-:W-:Y:S01]  /*66c0*/  UMOV UR28, 0x0 ;  /* 0x00000000001c7882 */ /* 0x000fe20000000000 */
[----:B------:R-:W-:Y:S01]  /*66d0*/  UMOV UR29, 0x10000000 ;  /* 0x10000000001d7882 */ /* 0x000fe20000000000 */
[----:B------:R-:W-:-:S03]  /*66e0*/  UMOV UR9, UR17 ;  /* 0x0000001100097c82 */ /* 0x000fc60008000000 */
[----:B------:R-:W-:Y:S01]  /*66f0*/  @P2 IMAD.U32 R23, RZ, RZ, UR4 ;  /* 0x00000004ff172e24 */ /* 0x000fe2000f8e00ff */
[----:B------:R-:W-:Y:S01]  /*6700*/  UIADD3 UR4, UP1, UR24, 0xf0, URZ ;  /* 0x000000f018047890 */ /* 0x000fe2000ff3e03f */
[----:B-1----:R-:W-:Y:S01]  /*6710*/  IMAD R13, R11, R16, R18 ;  /* 0x000000100b0d7224 */ /* 0x002fe200078e0212 */
[----:B------:R-:W-:Y:S01]  /*6720*/  UIADD3 UR24, UP2, UR24, 0x1f0, URZ ;  /* 0x000001f018187890 */ /* 0x000fe2000ff5e03f */
[----:B------:R-:W0:Y:S01]  /*6730*/  LDC R16, c[0x0][0x3c8] ;  /* 0x0000f200ff107b82 */ /* 0x000e220000000800 */
[----:B------:R-:W-:Y:S01]  /*6740*/  @P2 R2UR UR5, R23 ;  /* 0x00000000170522ca */ /* 0x000fe200000e0000 */
[----:B------:R-:W-:Y:S01]  /*6750*/  IMAD R12, R10, R17, R19 ;  /* 0x000000110a0c7224 */ /* 0x000fe200078e0213 */
[----:B------:R-:W-:-:S04]  /*6760*/  ISETP.NE.AND P2, PT, R14, R7, PT ;  /* 0x000000070e00720c */ /* 0x000fc80003f45270 */
[----:B------:R-:W-:Y:S01]  /*6770*/  PRMT R12, R13, 0x40, R12 ;  /* 0x000000400d0c7816 */ /* 0x000fe2000000000c */
[----:B------:R-:W-:-:S06]  /*6780*/  VIADD R13, R11, 0x1 ;  /* 0x000000010b0d7836 */ /* 0x000fcc0000000000 */
[----:B------:R-:W-:Y:S02]  /*6790*/  UIADD3 UR6, -UR5, URZ, URZ ;  /* 0x0000003f05067290 */ /* 0x000fe4000fffe13f */
[----:B------:R-:W-:Y:S01]  /*67a0*/  UMOV UR21, UR5 ;  /* 0x0000000500157c82 */ /* 0x000fe20008000000 */
[----:B------:R-:W-:Y:S01]  /*67b0*/  @P2 IMAD.MOV R13, RZ, RZ, R11 ;  /* 0x000000ffff0d2224 */ /* 0x000fe200078e020b */
[----:B------:R-:W-:Y:S02]  /*67c0*/  SEL R11, RZ, 0x1, P4 ;  /* 0x00000001ff0b7807 */ /* 0x000fe40002000000 */
[----:B------:R-:W-:Y:S01]  /*67d0*/  IMAD R15, R15, UR6, R20 ;  /* 0x000000060f0f7c24 */ /* 0x000fe2000f8e0214 */
[----:B------:R-:W-:Y:S01]  /*67e0*/  UIMAD.WIDE.U32 UR6, UR5, UR10, URZ ;  /* 0x0000000a050672a5 */ /* 0x000fe2000f8e003f */
[----:B------:R-:W-:Y:S02]  /*67f0*/  LOP3.LUT R8, R8, R11, RZ, 0x3c, !PT ;  /* 0x0000000b08087212 */ /* 0x000fe400078e3cff */
[----:B0-----:R-:W-:Y:S01]  /*6800*/  ISETP.NE.AND P3, PT, R13, R16, PT ;  /* 0x000000100d00720c */ /* 0x001fe20003f65270 */
[----:B------:R-:W-:Y:S01]  /*6810*/  @UP0 USHF.R.U32.HI UR21, URZ, UR11, UR7 ;  /* 0x0000000b3f150299 */ /* 0x000fe20008011607 */
[----:B------:R-:W-:Y:S01]  /*6820*/  R2UR UR19, R15 ;  /* 0x000000000f1372ca */ /* 0x000fe200000e0000 */
[----:B------:R-:W-:Y:S01]  /*6830*/  UMOV UR10, UR18 ;  /* 0x00000012000a7c82 */ /* 0x000fe20008000000 */
[----:B------:R-:W-:Y:S01]  /*6840*/  R2UR UR7, R12 ;  /* 0x000000000c0772ca */ /* 0x000fe200000e0000 */
[----:B------:R-:W-:Y:S01]  /*6850*/  UIADD3 UR6, -UR21, URZ, URZ ;  /* 0x0000003f15067290 */ /* 0x000fe2000fffe13f */
[----:B------:R-:W-:Y:S01]  /*6860*/  R2UR UR11, R4 ;  /* 0x00000000040b72ca */ /* 0x000fe200000e0000 */
[----:B------:R-:W-:Y:S01]  /*6870*/  VIADD R15, R10, 0x1 ;  /* 0x000000010a0f7836 */ /* 0x000fe20000000000 */
[----:B------:R-:W-:Y:S01]  /*6880*/  SEL R12, R14, RZ, P2 ;  /* 0x000000ff0e0c7207 */ /* 0x000fe20001000000 */
[----:B------:R-:W-:Y:S01]  /*6890*/  UIMAD UR20, UR20, UR6, UR5 ;  /* 0x00000006141472a4 */ /* 0x000fe2000f8e0205 */
[----:B------:R-:W-:Y:S01]  /*68a0*/  SEL R11, R13, RZ, P3 ;  /* 0x000000ff0d0b7207 */ /* 0x000fe20001800000 */
[----:B------:R-:W-:-:S02]  /*68b0*/  UIADD3.X UR5, URZ, UR25, URZ, UP1, !UPT ;  /* 0x000000193f057290 */ /* 0x000fc40008ffe43f */
[----:B------:R-:W-:Y:S01]  /*68c0*/  UIMAD UR20, UR20, UR15, UR23 ;  /* 0x0000000f141472a4 */ /* 0x000fe2000f8e0217 */
[----:B------:R-:W-:Y:S01]  /*68d0*/  @P3 IMAD.MOV R15, RZ, RZ, R10 ;  /* 0x000000ffff0f3224 */ /* 0x000fe200078e020a */
[----:B------:R-:W-:Y:S02]  /*68e0*/  UIMAD UR19, UR19, UR14, UR22 ;  /* 0x0000000e131372a4 */ /* 0x000fe4000f8e0216 */
[----:B------:R-:W-:Y:S01]  /*68f0*/  UPRMT UR6, UR7, 0x5410, URZ ;  /* 0x0000541007067896 */ /* 0x000fe2000800003f */
[----:B------:R-:W-:Y:S01]  /*6900*/  IMAD.MOV.U32 R10, RZ, RZ, R15 ;  /* 0x000000ffff0a7224 */ /* 0x000fe200078e000f */
[----:B------:R-:W-:-:S07]  /*6910*/  UIADD3.X UR25, URZ, UR25, URZ, UP2, !UPT ;  /* 0x000000193f197290 */ /* 0x000fce00097fe43f */
[----:B------:R0:W-:Y:S02]  /*6920*/  UTMALDG.4D.IM2COL [UR16], [UR4], UR6 ;  /* 0x00000010040073b4 */ /* 0x0001e40008058006 */
[----:B------:R0:W-:Y:S02]  /*6930*/  UTMALDG.4D.MULTICAST [UR8], [UR24], UR26, desc[UR28] ;  /* 0x00001c08180073b4 */ /* 0x0001e4000801981a */
[----:B0-----:R-:W-:Y:S05]  /*6940*/  @P5 BRA `(.L_x_155) ;  /* 0xfffffff800985947 */ /* 0x001fea000383ffff */
.L_x_151:
[----:B------:R-:W-:Y:S01]  /*6950*/  ISETP.GE.U32.AND P2, PT, R5, 0x9, PT ;  /* 0x000000090500780c */ /* 0x000fe20003f46070 */
[----:B------:R-:W-:Y:S05]  /*6960*/  WARPSYNC.ALL ;  /* 0x0000000000007948 */ /* 0x000fea0003800000 */
[----:B------:R-:W-:-:S07]  /*6970*/  ELECT P1, URZ, PT ;  /* 0x00000000003f782f */ /* 0x000fce0003820000 */
[----:B------:R-:W-:-:S05]  /*6980*/  @P2 IMAD.WIDE.U32 R6, R5, 0x38e38e39, RZ ;  /* 0x38e38e3905062825 */ /* 0x000fca00078e00ff */
[----:B-----5:R-:W-:-:S04]  /*6990*/  @P2 SHF.R.U32.HI R0, RZ, 0x1, R7 ;  /* 0x00000001ff002819 */ /* 0x020fc80000011607 */
[----:B------:R-:W-:-:S04]  /*69a0*/  @P2 LOP3.LUT R0, R0, 0x1, RZ, 0xc0, !PT ;  /* 0x0000000100002812 */ /* 0x000fc800078ec0ff */
[----:B------:R-:W-:Y:S01]  /*69b0*/  @P2 ISETP.NE.U32.AND P0, PT, R0, 0x1, PT ;  /* 0x000000010000280c */ /* 0x000fe20003f05070 */
[----:B------:R-:W-:-:S12]  /*69c0*/  @!P1 EXIT ;  /* 0x000000000000994d */ /* 0x000fd80003800000 */
[----:B------:R-:W-:Y:S01]  /*69d0*/  LOP3.LUT R3, R3, 0x2, RZ, 0xfc, !PT ;  /* 0x0000000203037812 */ /* 0x000fe200078efcff */
[----:B------:R-:W-:Y:S01]  /*69e0*/  IMAD.MOV.U32 R0, RZ, RZ, 0x1 ;  /* 0x00000001ff007424 */ /* 0x000fe200078e00ff */
[----:B------:R-:W-:Y:S02]  /*69f0*/  @P2 ISETP.NE.U32.AND.EX P0, PT, RZ, RZ, PT, P0 ;  /* 0x000000ffff00220c */ /* 0x000fe40003f05100 */
[----:B------:R-:W-:Y:S02]  /*6a00*/  ISETP.NE.AND P1, PT, R3, 0x3, PT ;  /* 0x000000030300780c */ /* 0x000fe40003f25270 */
[----:B------:R-:W-:-:S11]  /*6a10*/  @P2 SEL R0, RZ, 0x1, !P0 ;  /* 0x00000001ff002807 */ /* 0x000fd60004000000 */
[----:B------:R-:W-:Y:S05]  /*6a20*/  @!P1 BRA `(.L_x_156) ;  /* 0x0000000000049947 */ /* 0x000fea0003800000 */
[----:B------:R-:W-:Y:S01]  /*6a30*/  BPT.TRAP 0x1 ;  /* 0x000000040000795c */ /* 0x000fe20000300000 */
.L_x_156:
[----:B------:R-:W0:Y:S01]  /*6a40*/  S2R R7, SR_CgaCtaId ;  /* 0x0000000000077919 */ /* 0x000e220000008800 */
[----:B------:R-:W-:Y:S01]  /*6a50*/  IMAD.WIDE.U32 R2, R5, 0x38e38e39, RZ ;  /* 0x38e38e3905027825 */ /* 0x000fe200078e00ff */
[----:B------:R-:W-:-:S04]  /*6a60*/  MOV R4, 0x400 ;  /* 0x0000040000047802 */ /* 0x000fc80000000f00 */
[----:B------:R-:W-:-:S05]  /*6a70*/  SHF.R.U32.HI R2, RZ, 0x1, R3 ;  /* 0x00000001ff027819 */ /* 0x000fca0000011603 */
[----:B------:R-:W-:Y:S01]  /*6a80*/  IMAD R5, R2, -0x9, R5 ;  /* 0xfffffff702057824 */ /* 0x000fe200078e0205 */
[----:B0-----:R-:W-:-:S05]  /*6a90*/  LEA R4, R7, R4, 0x18 ;  /* 0x0000000407047211 */ /* 0x001fca00078ec0ff */
[----:B------:R-:W-:Y:S01]  /*6aa0*/  VIADD R2, R4, 0x36048 ;  /* 0x0003604804027836 */ /* 0x000fe20000000000 */
[----:B------:R-:W-:-:S03]  /*6ab0*/  SHF.L.U32 R4, R0, 0x1f, RZ ;  /* 0x0000001f00047819 */ /* 0x000fc600000006ff */
[----:B------:R-:W-:-:S07]  /*6ac0*/  IMAD R3, R5, 0x8, R2 ;  /* 0x0000000805037824 */ /* 0x000fce00078e0202 */
.L_x_157:
[----:B0-----:R0:W1:Y:S02]  /*6ad0*/  SYNCS.PHASECHK.TRANS64.TRYWAIT P0, [R3+URZ], R4 ;  /* 0x00000004030075a7 */ /* 0x001064000800017f */
[----:B-1----:R-:W-:Y:S05]  /*6ae0*/  @!P0 NANOSLEEP.SYNCS 0x989680 ;  /* 0x009896800000895d */ /* 0x002fea0003900000 */
[----:B------:R-:W1:Y:S02]  /*6af0*/  @!P0 SYNCS.PHASECHK.TRANS64 P0, [R3+URZ], R4 ;  /* 0x00000004030085a7 */ /* 0x000e64000800007f */
[----:B-1----:R-:W-:Y:S05]  /*6b00*/  @!P0 BRA `(.L_x_157) ;  /* 0xfffffffc00f08947 */ /* 0x002fea000383ffff */
[----:B------:R-:W-:-:S05]  /*6b10*/  VIADD R5, R5, 0x1 ;  /* 0x0000000105057836 */ /* 0x000fca0000000000 */
[----:B------:R-:W-:-:S04]  /*6b20*/  ISETP.NE.AND P0, PT, R5, 0x9, PT ;  /* 0x000000090500780c */ /* 0x000fc80003f05270 */
[----:B0-----:R-:W-:Y:S02]  /*6b30*/  SEL R3, RZ, 0x1, P0 ;  /* 0x00000001ff037807 */ /* 0x001fe40000000000 */
[----:B------:R-:W-:Y:S02]  /*6b40*/  SEL R5, R5, RZ, P0 ;  /* 0x000000ff05057207 */ /* 0x000fe40000000000 */
[----:B------:R-:W-:-:S03]  /*6b50*/  LOP3.LUT R7, R0, R3, RZ, 0x3c, !PT ;  /* 0x0000000300077212 */ /* 0x000fc600078e3cff */
[----:B------:R-:W-:Y:S01]  /*6b60*/  IMAD R0, R5, 0x8, R2 ;  /* 0x0000000805007824 */ /* 0x000fe200078e0202 */
[----:B------:R-:W-:-:S07]  /*6b70*/  SHF.L.U32 R3, R7, 0x1f, RZ ;  /* 0x0000001f07037819 */ /* 0x000fce00000006ff */
.L_x_158:
        /* <DEDUP_REMOVED lines=11> */
.L_x_159:
        /* <DEDUP_REMOVED lines=11> */
.L_x_160:
        /* <DEDUP_REMOVED lines=11> */
.L_x_161:
        /* <DEDUP_REMOVED lines=11> */
.L_x_162:
        /* <DEDUP_REMOVED lines=11> */
.L_x_163:
        /* <DEDUP_REMOVED lines=11> */
.L_x_164:
        /* <DEDUP_REMOVED lines=11> */
.L_x_165:
[----:B0-----:R0:W1:Y:S02]  /*7050*/  SYNCS.PHASECHK.TRANS64.TRYWAIT P0, [R5+URZ], R0 ;  /* 0x00000000050075a7 */ /* 0x001064000800017f */
[----:B-1----:R-:W-:Y:S05]  /*7060*/  @!P0 NANOSLEEP.SYNCS 0x989680 ;  /* 0x009896800000895d */ /* 0x002fea0003900000 */
[----:B------:R-:W1:Y:S02]  /*7070*/  @!P0 SYNCS.PHASECHK.TRANS64 P0, [R5+URZ], R0 ;  /* 0x00000000050085a7 */ /* 0x000e64000800007f */
[----:B-1----:R-:W-:Y:S05]  /*7080*/  @P0 EXIT ;  /* 0x000000000000094d */ /* 0x002fea0003800000 */
[----:B------:R-:W-:Y:S05]  /*7090*/  BRA `(.L_x_165) ;  /* 0xfffffffc00ec7947 */ /* 0x000fea000383ffff */
.L_x_166:
[----:B------:R-:W-:-:S00]  /*70a0*/  BRA `(.L_x_166) ;  /* 0xfffffffc00fc7947 */ /* 0x000fc0000383ffff */
[----:B------:R-:W-:-:S00]  /*70b0*/  NOP ;  /* 0x0000000000007918 */ /* 0x000fc00000000000 */
        /* <DEDUP_REMOVED lines=12> */
.L_x_167:


//--------------------- .nv.shared._ZN7cutlass13device_kernelINS_4conv6kernel13ConvUniversalINS1_16ConvProblemShapeILNS1_8OperatorE0ELi2EEENS1_10collective14CollectiveConvINS1_46MainloopSm90TmaGmmaWarpSpecializedImplicitGemmILS5_0ELi9ELi2EN4cute5tupleIJNSA_1CILi2EEENSC_ILi1EEESE_EEENS1_36KernelImplicitTmaWarpSpecializedSm90ELi1EEENSB_IJNSC_ILi128EEENSC_ILi64EEENSB_IJNSC_ILi32EEEEEEEEENS_10tfloat32_tESN_NSA_8TiledMMAINSA_8MMA_AtomIJNSA_4SM904GMMA29MMA_64x64x8_F32TF32TF32_SS_TNILNSR_7ScaleInE1ELST_1EEEEEENSA_6LayoutINSB_IJSE_SE_SE_EEENSB_IJNSC_ILi0EEESY_SY_EEEEENSB_IJNSA_10UnderscoreES11_S11_EEEEENS7_6detail26Sm90ImplicitGemmTileTraitsINSA_20SM90_TMA_LOAD_IM2COLENSA_14ComposedLayoutINSA_7SwizzleILi3ELi4ELi3EEENSA_18smem_ptr_flag_bitsILi32EEENSW_INSB_IJNSB_IJNSC_ILi8EEENSC_ILi16EEEEEENSB_IJSK_SE_EEENSB_IJSE_NSC_ILi9EEEEEEEEENSB_IJNSB_IJSK_NSC_ILi256EEEEEENSB_IJSE_SY_EEENSB_IJSY_NSC_ILi4096EEEEEEEEEEEEEvEENS15_INSA_23SM90_TMA_LOAD_MULTICASTENS17_IS19_S1B_NSW_INSB_IJNSB_IJS1C_S1C_EEES1F_S1H_EEENSB_IJS1K_S1L_NSB_IJSY_NSC_ILi2048EEEEEEEEEEEEEvEEEENS_8epilogue10collective6detail29Sm90TmaWarpSpecializedAdapterINS23_15DefaultEpilogueISN_NSB_IJNSB_IJlllEEESE_SY_EEES28_NS22_6thread17LinearCombinationISN_Li1EffLNS29_9ScaleType4KindE0ELNS_15FloatRoundStyleE2ESN_EENS_4gemm15EpilogueDefaultEEEEEvvEEEEvNT_6ParamsE --------------------------
	.section	.nv.shared._ZN7cutlass13device_kernelINS_4conv6kernel13ConvUniversalINS1_16ConvProblemShapeILNS1_8OperatorE0ELi2EEENS1_10collective14CollectiveConvINS1_46MainloopSm90TmaGmmaWarpSpecializedImplicitGemmILS5_0ELi9ELi2EN4cute5tupleIJNSA_1CILi2EEENSC_ILi1EEESE_EEENS1_36KernelImplicitTmaWarpSpecializedSm90ELi1EEENSB_IJNSC_ILi128EEENSC_ILi64EEENSB_IJNSC_ILi32EEEEEEEEENS_10tfloat32_tESN_NSA_8TiledMMAINSA_8MMA_AtomIJNSA_4SM904GMMA29MMA_64x64x8_F32TF32TF32_SS_TNILNSR_7ScaleInE1ELST_1EEEEEENSA_6LayoutINSB_IJSE_SE_SE_EEENSB_IJNSC_ILi0EEESY_SY_EEEEENSB_IJNSA_10UnderscoreES11_S11_EEEEENS7_6detail26Sm90ImplicitGemmTileTraitsINSA_20SM90_TMA_LOAD_IM2COLENSA_14ComposedLayoutINSA_7SwizzleILi3ELi4ELi3EEENSA_18smem_ptr_flag_bitsILi32EEENSW_INSB_IJNSB_IJNSC_ILi8EEENSC_ILi16EEEEEENSB_IJSK_SE_EEENSB_IJSE_NSC_ILi9EEEEEEEEENSB_IJNSB_IJSK_NSC_ILi256EEEEEENSB_IJSE_SY_EEENSB_IJSY_NSC_ILi4096EEEEEEEEEEEEEvEENS15_INSA_23SM90_TMA_LOAD_MULTICASTENS17_IS19_S1B_NSW_INSB_IJNSB_IJS1C_S1C_EEES1F_S1H_EEENSB_IJS1K_S1L_NSB_IJSY_NSC_ILi2048EEEEEEEEEEEEEvEEEENS_8epilogue10collective6detail29Sm90TmaWarpSpecializedAdapterINS23_15DefaultEpilogueISN_NSB_IJNSB_IJlllEEESE_SY_EEES28_NS22_6thread17LinearCombinationISN_Li1EffLNS29_9ScaleType4KindE0ELNS_15FloatRoundStyleE2ESN_EENS_4gemm15EpilogueDefaultEEEEEvvEEEEvNT_6ParamsE,"aw",@nobits
	.sectionflags	@""
	.align	16
	.zero		1024


//--------------------- .nv.shared.reserved.0     --------------------------
	.section	.nv.shared.reserved.0,"aw",@nobits
	.weak		__nv_reservedSMEM_offset_0_alias
	.size		__nv_reservedSMEM_offset_0_alias, 0, 0
	.other		__nv_reservedSMEM_offset_0_alias,@"STO_CUDA_RESERVED_SHARED STV_DEFAULT"
__nv_reservedSMEM_offset_0_alias:
	.zero		0


//--------------------- .nv.global                --------------------------
	.section	.nv.global,"aw",@nobits
.nv.global:
	.type		_ZN39_INTERNAL_ac0bcaf7_4_k_cu_cc497960_28254cute1_E,@object
	.size		_ZN39_INTERNAL_ac0bcaf7_4_k_cu_cc497960_28254cute1_E,(_ZN39_INTERNAL_ac0bcaf7_4_k_cu_cc497960_28254cuda3std3__45__cpo6cbeginE - _ZN39_INTERNAL_ac0bcaf7_4_k_cu_cc497960_28254cute1_E)
_ZN39_INTERNAL_ac0bcaf7_4_k_cu_cc497960_28254cute1_E:
	.zero		1
	.type		_ZN39_INTERNAL_ac0bcaf7_4_k_cu_cc497960_28254cuda3std3__45__cpo6cbeginE,@object
	.size		_ZN39_INTERNAL_ac0bcaf7_4_k_cu_cc497960_28254cuda3std3__45__cpo6cbeginE,(_ZN39_INTERNAL_ac0bcaf7_4_k_cu_cc497960_28254cuda3std3__48in_placeE - _ZN39_INTERNAL_ac0bcaf7_4_k_cu_cc497960_28254cuda3std3__45__cpo6cbeginE)
_ZN39_INTERNAL_ac0bcaf7_4_k_cu_cc497960_28254cuda3std3__45__cpo6cbeginE:
	.zero		1
	.type		_ZN39_INTERNAL_ac0bcaf7_4_k_cu_cc497960_28254cuda3std3__48in_placeE,@object
	.size		_ZN39_INTERNAL_ac0bcaf7_4_k_cu_cc497960_28254cuda3std3__48in_placeE,(_ZN39_INTERNAL_ac0bcaf7_4_k_cu_cc497960_28254cuda3std6ranges3__45__cpo9iter_moveE - _ZN39_INTERNAL_ac0bcaf7_4_k_cu_cc497960_28254cuda3std3__48in_placeE)
_ZN39_INTERNAL_ac0bcaf7_4_k_cu_cc497960_28254cuda3std3__48in_placeE:
	.zero		1
	.type		_ZN39_INTERNAL_ac0bcaf7_4_k_cu_cc497960_28254cuda3std6ranges3__45__cpo9iter_moveE,@object
	.size		_ZN39_INTERNAL_ac0bcaf7_4_k_cu_cc497960_28254cuda3std6ranges3__45__cpo9iter_moveE,(_ZN39_INTERNAL_ac0bcaf7_4_k_cu_cc497960_28254cuda3std3__45__cpo5beginE - _ZN39_INTERNAL_ac0bcaf7_4_k_cu_cc497960_28254cuda3std6ranges3__45__cpo9iter_moveE)
_ZN39_INTERNAL_ac0bcaf7_4_k_cu_cc497960_28254cuda3std6ranges3__45__cpo9iter_moveE:
	.zero		1
	.type		_ZN39_INTERNAL_ac0bcaf7_4_k_cu_cc497960_28254cuda3std3__45__cpo5beginE,@object
	.size		_ZN39_INTERNAL_ac0bcaf7_4_k_cu_cc497960_28254cuda3std3__45__cpo5beginE,(_ZN39_INTERNAL_ac0bcaf7_4_k_cu_cc497960_28254cuda3std3__441_GLOBAL__N__ac0bcaf7_4_k_cu_cc497960_28256ignoreE - _ZN39_INTERNAL_ac0bcaf7_4_k_cu_cc497960_28254cuda3std3__45__cpo5beginE)
_ZN39_INTERNAL_ac0bcaf7_4_k_cu_cc497960_28254cuda3std3__45__cpo5beginE:
	.zero		1
	.type		_ZN39_INTERNAL_ac0bcaf7_4_k_cu_cc497960_28254cuda3std3__441_GLOBAL__N__ac0bcaf7_4_k_cu_cc497960_28256ignoreE,@object
	.size		_ZN39_INTERNAL_ac0bcaf7_4_k_cu_cc497960_28254cuda3std3__441_GLOBAL__N__ac0bcaf7_4_k_cu_cc497960_28256ignoreE,(_ZN39_INTERNAL_ac0bcaf7_4_k_cu_cc497960_28254cute7productE - _ZN39_INTERNAL_ac0bcaf7_4_k_cu_cc497960_28254cuda3std3__441_GLOBAL__N__ac0bcaf7_4_k_cu_cc497960_28256ignoreE)
_ZN39_INTERNAL_ac0bcaf7_4_k_cu_cc497960_28254cuda3std3__441_GLOBAL__N__ac0bcaf7_4_k_cu_cc497960_28256ignoreE:
	.zero		1
	.type		_ZN39_INTERNAL_ac0bcaf7_4_k_cu_cc497960_28254cute7productE,@object
	.size		_ZN39_INTERNAL_ac0bcaf7_4_k_cu_cc497960_28254cute7productE,(_ZN39_INTERNAL_ac0bcaf7_4_k_cu_cc497960_28254cuda3std3__45__cpo3endE - _ZN39_INTERNAL_ac0bcaf7_4_k_cu_cc497960_28254cute7productE)
_ZN39_INTERNAL_ac0bcaf7_4_k_cu_cc497960_28254cute7productE:
	.zero		1
	.type		_ZN39_INTERNAL_ac0bcaf7_4_k_cu_cc497960_28254cuda3std3__45__cpo3endE,@object
	.size		_ZN39_INTERNAL_ac0bcaf7_4_k_cu_cc497960_28254cuda3std3__45__cpo3endE,(_ZN39_INTERNAL_ac0bcaf7_4_k_cu_cc497960_28254cuda3std3__419piecewise_constructE - _ZN39_INTERNAL_ac0bcaf7_4_k_cu_cc497960_28254cuda3std3__45__cpo3endE)
_ZN39_INTERNAL_ac0bcaf7_4_k_cu_cc497960_28254cuda3std3__45__cpo3endE:
	.zero		1
	.type		_ZN39_INTERNAL_ac0bcaf7_4_k_cu_cc497960_28254cuda3std3__419piecewise_constructE,@object
	.size		_ZN39_INTERNAL_ac0bcaf7_4_k_cu_cc497960_28254cuda3std3__419piecewise_constructE,(_ZN39_INTERNAL_ac0bcaf7_4_k_cu_cc497960_28254cuda3std3__45__cpo4cendE - _ZN39_INTERNAL_ac0bcaf7_4_k_cu_cc497960_28254cuda3std3__419piecewise_constructE)
_ZN39_INTERNAL_ac0bcaf7_4_k_cu_cc497960_28254cuda3std3__419piecewise_constructE:
	.zero		1
	.type		_ZN39_INTERNAL_ac0bcaf7_4_k_cu_cc497960_28254cuda3std3__45__cpo4cendE,@object
	.size		_ZN39_INTERNAL_ac0bcaf7_4_k_cu_cc497960_28254cuda3std3__45__cpo4cendE,(_ZN39_INTERNAL_ac0bcaf7_4_k_cu_cc497960_28254cuda3std6ranges3__45__cpo4swapE - _ZN39_INTERNAL_ac0bcaf7_4_k_cu_cc497960_28254cuda3std3__45__cpo4cendE)
_ZN39_INTERNAL_ac0bcaf7_4_k_cu_cc497960_28254cuda3std3__45__cpo4cendE:
	.zero		1
	.type		_ZN39_INTERNAL_ac0bcaf7_4_k_cu_cc497960_28254cuda3std6ranges3__45__cpo4swapE,@object
	.size		_ZN39_INTERNAL_ac0bcaf7_4_k_cu_cc497960_28254cuda3std6ranges3__45__cpo4swapE,(.L_7 - _ZN39_INTERNAL_ac0bcaf7_4_k_cu_cc497960_28254cuda3std6ranges3__45__cpo4swapE)
_ZN39_INTERNAL_ac0bcaf7_4_k_cu_cc497960_28254cuda3std6ranges3__45__cpo4swapE:
	.zero		1
.L_7:


//--------------------- .nv.constant0._ZN7cutlass13device_kernelINS_4conv6kernel13ConvUniversalINS1_16ConvProblemShapeILNS1_8OperatorE0ELi2EEENS1_10collective14CollectiveConvINS1_46MainloopSm90TmaGmmaWarpSpecializedImplicitGemmILS5_0ELi9ELi2EN4cute5tupleIJNSA_1CILi2EEENSC_ILi1EEESE_EEENS1_36KernelImplicitTmaWarpSpecializedSm90ELi1EEENSB_IJNSC_ILi128EEENSC_ILi64EEENSB_IJNSC_ILi32EEEEEEEEENS_10tfloat32_tESN_NSA_8TiledMMAINSA_8MMA_AtomIJNSA_4SM904GMMA29MMA_64x64x8_F32TF32TF32_SS_TNILNSR_7ScaleInE1ELST_1EEEEEENSA_6LayoutINSB_IJSE_SE_SE_EEENSB_IJNSC_ILi0EEESY_SY_EEEEENSB_IJNSA_10UnderscoreES11_S11_EEEEENS7_6detail26Sm90ImplicitGemmTileTraitsINSA_20SM90_TMA_LOAD_IM2COLENSA_14ComposedLayoutINSA_7SwizzleILi3ELi4ELi3EEENSA_18smem_ptr_flag_bitsILi32EEENSW_INSB_IJNSB_IJNSC_ILi8EEENSC_ILi16EEEEEENSB_IJSK_SE_EEENSB_IJSE_NSC_ILi9EEEEEEEEENSB_IJNSB_IJSK_NSC_ILi256EEEEEENSB_IJSE_SY_EEENSB_IJSY_NSC_ILi4096EEEEEEEEEEEEEvEENS15_INSA_23SM90_TMA_LOAD_MULTICASTENS17_IS19_S1B_NSW_INSB_IJNSB_IJS1C_S1C_EEES1F_S1H_EEENSB_IJS1K_S1L_NSB_IJSY_NSC_ILi2048EEEEEEEEEEEEEvEEEENS_8epilogue10collective6detail29Sm90TmaWarpSpecializedAdapterINS23_15DefaultEpilogueISN_NSB_IJNSB_IJlllEEESE_SY_EEES28_NS22_6thread17LinearCombinationISN_Li1EffLNS29_9ScaleType4KindE0ELNS_15FloatRoundStyleE2ESN_EENS_4gemm15EpilogueDefaultEEEEEvvEEEEvNT_6ParamsE --------------------------
	.section	.nv.constant0._ZN7cutlass13device_kernelINS_4conv6kernel13ConvUniversalINS1_16ConvProblemShapeILNS1_8OperatorE0ELi2EEENS1_10collective14CollectiveConvINS1_46MainloopSm90TmaGmmaWarpSpecializedImplicitGemmILS5_0ELi9ELi2EN4cute5tupleIJNSA_1CILi2EEENSC_ILi1EEESE_EEENS1_36KernelImplicitTmaWarpSpecializedSm90ELi1EEENSB_IJNSC_ILi128EEENSC_ILi64EEENSB_IJNSC_ILi32EEEEEEEEENS_10tfloat32_tESN_NSA_8TiledMMAINSA_8MMA_AtomIJNSA_4SM904GMMA29MMA_64x64x8_F32TF32TF32_SS_TNILNSR_7ScaleInE1ELST_1EEEEEENSA_6LayoutINSB_IJSE_SE_SE_EEENSB_IJNSC_ILi0EEESY_SY_EEEEENSB_IJNSA_10UnderscoreES11_S11_EEEEENS7_6detail26Sm90ImplicitGemmTileTraitsINSA_20SM90_TMA_LOAD_IM2COLENSA_14ComposedLayoutINSA_7SwizzleILi3ELi4ELi3EEENSA_18smem_ptr_flag_bitsILi32EEENSW_INSB_IJNSB_IJNSC_ILi8EEENSC_ILi16EEEEEENSB_IJSK_SE_EEENSB_IJSE_NSC_ILi9EEEEEEEEENSB_IJNSB_IJSK_NSC_ILi256EEEEEENSB_IJSE_SY_EEENSB_IJSY_NSC_ILi4096EEEEEEEEEEEEEvEENS15_INSA_23SM90_TMA_LOAD_MULTICASTENS17_IS19_S1B_NSW_INSB_IJNSB_IJS1C_S1C_EEES1F_S1H_EEENSB_IJS1K_S1L_NSB_IJSY_NSC_ILi2048EEEEEEEEEEEEEvEEEENS_8epilogue10collective6detail29Sm90TmaWarpSpecializedAdapterINS23_15DefaultEpilogueISN_NSB_IJNSB_IJlllEEESE_SY_EEES28_NS22_6thread17LinearCombinationISN_Li1EffLNS29_9ScaleType4KindE0ELNS_15FloatRoundStyleE2ESN_EENS_4gemm15EpilogueDefaultEEEEEvvEEEEvNT_6ParamsE,"a",@progbits
	.sectionflags	@""
	.align	4
.nv.constant0._ZN7cutlass13device_kernelINS_4conv6kernel13ConvUniversalINS1_16ConvProblemShapeILNS1_8OperatorE0ELi2EEENS1_10collective14CollectiveConvINS1_46MainloopSm90TmaGmmaWarpSpecializedImplicitGemmILS5_0ELi9ELi2EN4cute5tupleIJNSA_1CILi2EEENSC_ILi1EEESE_EEENS1_36KernelImplicitTmaWarpSpecializedSm90ELi1EEENSB_IJNSC_ILi128EEENSC_ILi64EEENSB_IJNSC_ILi32EEEEEEEEENS_10tfloat32_tESN_NSA_8TiledMMAINSA_8MMA_AtomIJNSA_4SM904GMMA29MMA_64x64x8_F32TF32TF32_SS_TNILNSR_7ScaleInE1ELST_1EEEEEENSA_6LayoutINSB_IJSE_SE_SE_EEENSB_IJNSC_ILi0EEESY_SY_EEEEENSB_IJNSA_10UnderscoreES11_S11_EEEEENS7_6detail26Sm90ImplicitGemmTileTraitsINSA_20SM90_TMA_LOAD_IM2COLENSA_14ComposedLayoutINSA_7SwizzleILi3ELi4ELi3EEENSA_18smem_ptr_flag_bitsILi32EEENSW_INSB_IJNSB_IJNSC_ILi8EEENSC_ILi16EEEEEENSB_IJSK_SE_EEENSB_IJSE_NSC_ILi9EEEEEEEEENSB_IJNSB_IJSK_NSC_ILi256EEEEEENSB_IJSE_SY_EEENSB_IJSY_NSC_ILi4096EEEEEEEEEEEEEvEENS15_INSA_23SM90_TMA_LOAD_MULTICASTENS17_IS19_S1B_NSW_INSB_IJNSB_IJS1C_S1C_EEES1F_S1H_EEENSB_IJS1K_S1L_NSB_IJSY_NSC_ILi2048EEEEEEEEEEEEEvEEEENS_8epilogue10collective6detail29Sm90TmaWarpSpecializedAdapterINS23_15DefaultEpilogueISN_NSB_IJNSB_IJlllEEESE_SY_EEES28_NS22_6thread17LinearCombinationISN_Li1EffLNS29_9ScaleType4KindE0ELNS_15FloatRoundStyleE2ESN_EENS_4gemm15EpilogueDefaultEEEEEvvEEEEvNT_6ParamsE:
	.zero		1536


//--------------------- SYMBOLS --------------------------

	.type		.nv.reservedSmem.offset0,@object
	.size		.nv.reservedSmem.offset0,0x4
